//
// Generated by NVIDIA NVVM Compiler
//
// Compiler Build ID: CL-36424714
// Cuda compilation tools, release 13.0, V13.0.88
// Based on NVVM 20.0.0
//

.version 9.0
.target sm_100
.address_size 64

	// .globl	_Z17fillOffsetsArraysijjjPiS_
.global .align 1 .b8 _ZN34_INTERNAL_d21f5894_4_k_cu_58f452624cuda3std3__45__cpo5beginE[1];
.global .align 1 .b8 _ZN34_INTERNAL_d21f5894_4_k_cu_58f452624cuda3std3__45__cpo3endE[1];
.global .align 1 .b8 _ZN34_INTERNAL_d21f5894_4_k_cu_58f452624cuda3std3__45__cpo6cbeginE[1];
.global .align 1 .b8 _ZN34_INTERNAL_d21f5894_4_k_cu_58f452624cuda3std3__45__cpo4cendE[1];
.global .align 1 .b8 _ZN34_INTERNAL_d21f5894_4_k_cu_58f452624cuda3std3__45__cpo6rbeginE[1];
.global .align 1 .b8 _ZN34_INTERNAL_d21f5894_4_k_cu_58f452624cuda3std3__45__cpo4rendE[1];
.global .align 1 .b8 _ZN34_INTERNAL_d21f5894_4_k_cu_58f452624cuda3std3__45__cpo7crbeginE[1];
.global .align 1 .b8 _ZN34_INTERNAL_d21f5894_4_k_cu_58f452624cuda3std3__45__cpo5crendE[1];
.global .align 1 .b8 _ZN34_INTERNAL_d21f5894_4_k_cu_58f452624cuda3std3__436_GLOBAL__N__d21f5894_4_k_cu_58f452626ignoreE[1];
.global .align 1 .b8 _ZN34_INTERNAL_d21f5894_4_k_cu_58f452624cuda3std3__419piecewise_constructE[1];
.global .align 1 .b8 _ZN34_INTERNAL_d21f5894_4_k_cu_58f452624cuda3std3__48in_placeE[1];
.global .align 1 .b8 _ZN34_INTERNAL_d21f5894_4_k_cu_58f452624cuda3std3__420unreachable_sentinelE[1];
.global .align 1 .b8 _ZN34_INTERNAL_d21f5894_4_k_cu_58f452624cuda3std3__47nulloptE[1];
.global .align 1 .b8 _ZN34_INTERNAL_d21f5894_4_k_cu_58f452624cuda3std3__48unexpectE[1];
.global .align 1 .b8 _ZN34_INTERNAL_d21f5894_4_k_cu_58f452624cuda3std6ranges3__45__cpo4swapE[1];
.global .align 1 .b8 _ZN34_INTERNAL_d21f5894_4_k_cu_58f452624cuda3std6ranges3__45__cpo9iter_moveE[1];
.global .align 1 .b8 _ZN34_INTERNAL_d21f5894_4_k_cu_58f452624cuda3std6ranges3__45__cpo5beginE[1];
.global .align 1 .b8 _ZN34_INTERNAL_d21f5894_4_k_cu_58f452624cuda3std6ranges3__45__cpo3endE[1];
.global .align 1 .b8 _ZN34_INTERNAL_d21f5894_4_k_cu_58f452624cuda3std6ranges3__45__cpo6cbeginE[1];
.global .align 1 .b8 _ZN34_INTERNAL_d21f5894_4_k_cu_58f452624cuda3std6ranges3__45__cpo4cendE[1];
.global .align 1 .b8 _ZN34_INTERNAL_d21f5894_4_k_cu_58f452624cuda3std6ranges3__45__cpo7advanceE[1];
.global .align 1 .b8 _ZN34_INTERNAL_d21f5894_4_k_cu_58f452624cuda3std6ranges3__45__cpo9iter_swapE[1];
.global .align 1 .b8 _ZN34_INTERNAL_d21f5894_4_k_cu_58f452624cuda3std6ranges3__45__cpo4nextE[1];
.global .align 1 .b8 _ZN34_INTERNAL_d21f5894_4_k_cu_58f452624cuda3std6ranges3__45__cpo4prevE[1];
.global .align 1 .b8 _ZN34_INTERNAL_d21f5894_4_k_cu_58f452624cuda3std6ranges3__45__cpo4dataE[1];
.global .align 1 .b8 _ZN34_INTERNAL_d21f5894_4_k_cu_58f452624cuda3std6ranges3__45__cpo5cdataE[1];
.global .align 1 .b8 _ZN34_INTERNAL_d21f5894_4_k_cu_58f452624cuda3std6ranges3__45__cpo4sizeE[1];
.global .align 1 .b8 _ZN34_INTERNAL_d21f5894_4_k_cu_58f452624cuda3std6ranges3__45__cpo5ssizeE[1];
.global .align 1 .b8 _ZN34_INTERNAL_d21f5894_4_k_cu_58f452624cuda3std6ranges3__45__cpo8distanceE[1];
.global .align 1 .b8 _ZN34_INTERNAL_d21f5894_4_k_cu_58f452626thrust24THRUST_300001_SM_1000_NS6system6detail10sequential3seqE[1];
.global .align 1 .b8 _ZN34_INTERNAL_d21f5894_4_k_cu_58f452626thrust24THRUST_300001_SM_1000_NS12placeholders2_1E[1];
.global .align 1 .b8 _ZN34_INTERNAL_d21f5894_4_k_cu_58f452626thrust24THRUST_300001_SM_1000_NS12placeholders2_2E[1];
.global .align 1 .b8 _ZN34_INTERNAL_d21f5894_4_k_cu_58f452626thrust24THRUST_300001_SM_1000_NS12placeholders2_3E[1];
.global .align 1 .b8 _ZN34_INTERNAL_d21f5894_4_k_cu_58f452626thrust24THRUST_300001_SM_1000_NS12placeholders2_4E[1];
.global .align 1 .b8 _ZN34_INTERNAL_d21f5894_4_k_cu_58f452626thrust24THRUST_300001_SM_1000_NS12placeholders2_5E[1];
.global .align 1 .b8 _ZN34_INTERNAL_d21f5894_4_k_cu_58f452626thrust24THRUST_300001_SM_1000_NS12placeholders2_6E[1];
.global .align 1 .b8 _ZN34_INTERNAL_d21f5894_4_k_cu_58f452626thrust24THRUST_300001_SM_1000_NS12placeholders2_7E[1];
.global .align 1 .b8 _ZN34_INTERNAL_d21f5894_4_k_cu_58f452626thrust24THRUST_300001_SM_1000_NS12placeholders2_8E[1];
.global .align 1 .b8 _ZN34_INTERNAL_d21f5894_4_k_cu_58f452626thrust24THRUST_300001_SM_1000_NS12placeholders2_9E[1];
.global .align 1 .b8 _ZN34_INTERNAL_d21f5894_4_k_cu_58f452626thrust24THRUST_300001_SM_1000_NS12placeholders3_10E[1];

.visible .entry _Z17fillOffsetsArraysijjjPiS_(
	.param .u32 _Z17fillOffsetsArraysijjjPiS__param_0,
	.param .u32 _Z17fillOffsetsArraysijjjPiS__param_1,
	.param .u32 _Z17fillOffsetsArraysijjjPiS__param_2,
	.param .u32 _Z17fillOffsetsArraysijjjPiS__param_3,
	.param .u64 .ptr .align 1 _Z17fillOffsetsArraysijjjPiS__param_4,
	.param .u64 .ptr .align 1 _Z17fillOffsetsArraysijjjPiS__param_5
)
{
	.reg .pred 	%p<17>;
	.reg .b32 	%r<124>;
	.reg .b64 	%rd<37>;

	ld.param.u32 	%r66, [_Z17fillOffsetsArraysijjjPiS__param_0];
	ld.param.u32 	%r67, [_Z17fillOffsetsArraysijjjPiS__param_1];
	ld.param.u32 	%r68, [_Z17fillOffsetsArraysijjjPiS__param_2];
	ld.param.u32 	%r69, [_Z17fillOffsetsArraysijjjPiS__param_3];
	ld.param.u64 	%rd2, [_Z17fillOffsetsArraysijjjPiS__param_4];
	ld.param.u64 	%rd3, [_Z17fillOffsetsArraysijjjPiS__param_5];
	cvta.to.global.u64 	%rd1, %rd3;
	mov.u32 	%r1, %tid.x;
	mov.u32 	%r70, %ntid.x;
	mov.u32 	%r2, %ctaid.x;
	mul.lo.s32 	%r3, %r70, %r2;
	add.s32 	%r4, %r3, %r1;
	add.s32 	%r71, %r68, 1;
	setp.ge.u32 	%p1, %r4, %r71;
	@%p1 bra 	$L__BB0_21;
	cvta.to.global.u64 	%rd4, %rd2;
	mul.lo.s32 	%r5, %r69, %r4;
	mul.wide.u32 	%rd5, %r4, 4;
	add.s64 	%rd6, %rd4, %rd5;
	st.global.u32 	[%rd6], %r5;
	or.b32  	%r72, %r1, %r2;
	setp.ne.s32 	%p2, %r72, 0;
	@%p2 bra 	$L__BB0_3;
	mov.b32 	%r73, 0;
	st.global.u32 	[%rd1], %r73;
$L__BB0_3:
	setp.eq.s32 	%p3, %r67, 0;
	@%p3 bra 	$L__BB0_21;
	add.s32 	%r6, %r4, 1;
	add.s32 	%r7, %r5, %r69;
	and.b32  	%r8, %r67, 7;
	setp.lt.u32 	%p4, %r67, 8;
	mov.b32 	%r122, 0;
	@%p4 bra 	$L__BB0_9;
	and.b32  	%r122, %r67, -8;
	neg.s32 	%r120, %r122;
	add.s32 	%r75, %r1, %r68;
	add.s32 	%r119, %r75, %r3;
	shl.b32 	%r76, %r68, 1;
	add.s32 	%r118, %r4, %r76;
	mad.lo.s32 	%r117, %r68, 3, %r4;
	shl.b32 	%r77, %r68, 2;
	add.s32 	%r116, %r4, %r77;
	mad.lo.s32 	%r115, %r68, 5, %r4;
	mad.lo.s32 	%r114, %r68, 6, %r4;
	mad.lo.s32 	%r113, %r68, 7, %r4;
	add.s32 	%r111, %r66, %r7;
	shl.b32 	%r19, %r66, 3;
	shl.b32 	%r78, %r66, 1;
	add.s32 	%r110, %r7, %r78;
	mad.lo.s32 	%r109, %r66, 3, %r7;
	shl.b32 	%r79, %r66, 2;
	add.s32 	%r108, %r7, %r79;
	mad.lo.s32 	%r107, %r66, 5, %r7;
	mad.lo.s32 	%r106, %r66, 6, %r7;
	mad.lo.s32 	%r105, %r66, 7, %r7;
	mov.u32 	%r104, %r7;
	mov.u32 	%r112, %r4;
$L__BB0_6:
	.pragma "nounroll";
	setp.ge.u32 	%p5, %r4, %r68;
	@%p5 bra 	$L__BB0_8;
	add.s32 	%r80, %r112, 1;
	mul.wide.u32 	%rd7, %r80, 4;
	add.s64 	%rd8, %rd1, %rd7;
	st.global.u32 	[%rd8], %r104;
	add.s32 	%r81, %r119, 1;
	mul.wide.u32 	%rd9, %r81, 4;
	add.s64 	%rd10, %rd1, %rd9;
	st.global.u32 	[%rd10], %r111;
	add.s32 	%r82, %r118, 1;
	mul.wide.u32 	%rd11, %r82, 4;
	add.s64 	%rd12, %rd1, %rd11;
	st.global.u32 	[%rd12], %r110;
	add.s32 	%r83, %r117, 1;
	mul.wide.u32 	%rd13, %r83, 4;
	add.s64 	%rd14, %rd1, %rd13;
	st.global.u32 	[%rd14], %r109;
	add.s32 	%r84, %r116, 1;
	mul.wide.u32 	%rd15, %r84, 4;
	add.s64 	%rd16, %rd1, %rd15;
	st.global.u32 	[%rd16], %r108;
	add.s32 	%r85, %r115, 1;
	mul.wide.u32 	%rd17, %r85, 4;
	add.s64 	%rd18, %rd1, %rd17;
	st.global.u32 	[%rd18], %r107;
	add.s32 	%r86, %r114, 1;
	mul.wide.u32 	%rd19, %r86, 4;
	add.s64 	%rd20, %rd1, %rd19;
	st.global.u32 	[%rd20], %r106;
	add.s32 	%r87, %r113, 1;
	mul.wide.u32 	%rd21, %r87, 4;
	add.s64 	%rd22, %rd1, %rd21;
	st.global.u32 	[%rd22], %r105;
$L__BB0_8:
	add.s32 	%r120, %r120, 8;
	shl.b32 	%r88, %r68, 3;
	add.s32 	%r119, %r119, %r88;
	add.s32 	%r118, %r118, %r88;
	add.s32 	%r117, %r117, %r88;
	add.s32 	%r116, %r116, %r88;
	add.s32 	%r115, %r115, %r88;
	add.s32 	%r114, %r114, %r88;
	add.s32 	%r113, %r113, %r88;
	add.s32 	%r112, %r112, %r88;
	add.s32 	%r111, %r111, %r19;
	add.s32 	%r110, %r110, %r19;
	add.s32 	%r109, %r109, %r19;
	add.s32 	%r108, %r108, %r19;
	add.s32 	%r107, %r107, %r19;
	add.s32 	%r106, %r106, %r19;
	add.s32 	%r105, %r105, %r19;
	add.s32 	%r104, %r104, %r19;
	setp.ne.s32 	%p6, %r120, 0;
	@%p6 bra 	$L__BB0_6;
$L__BB0_9:
	setp.eq.s32 	%p7, %r8, 0;
	@%p7 bra 	$L__BB0_21;
	and.b32  	%r61, %r67, 3;
	setp.lt.u32 	%p8, %r8, 4;
	@%p8 bra 	$L__BB0_14;
	setp.ge.u32 	%p9, %r4, %r68;
	@%p9 bra 	$L__BB0_13;
	mad.lo.s32 	%r89, %r122, %r66, %r7;
	mad.lo.s32 	%r90, %r122, %r68, %r6;
	mul.wide.u32 	%rd23, %r90, 4;
	add.s64 	%rd24, %rd1, %rd23;
	st.global.u32 	[%rd24], %r89;
	add.s32 	%r91, %r89, %r66;
	add.s32 	%r92, %r90, %r68;
	mul.wide.u32 	%rd25, %r92, 4;
	add.s64 	%rd26, %rd1, %rd25;
	st.global.u32 	[%rd26], %r91;
	add.s32 	%r93, %r91, %r66;
	add.s32 	%r94, %r92, %r68;
	mul.wide.u32 	%rd27, %r94, 4;
	add.s64 	%rd28, %rd1, %rd27;
	st.global.u32 	[%rd28], %r93;
	add.s32 	%r95, %r93, %r66;
	add.s32 	%r96, %r94, %r68;
	mul.wide.u32 	%rd29, %r96, 4;
	add.s64 	%rd30, %rd1, %rd29;
	st.global.u32 	[%rd30], %r95;
$L__BB0_13:
	add.s32 	%r122, %r122, 4;
$L__BB0_14:
	setp.eq.s32 	%p10, %r61, 0;
	@%p10 bra 	$L__BB0_21;
	setp.eq.s32 	%p11, %r61, 1;
	@%p11 bra 	$L__BB0_19;
	setp.ge.u32 	%p12, %r4, %r68;
	@%p12 bra 	$L__BB0_18;
	mad.lo.s32 	%r97, %r122, %r66, %r7;
	mad.lo.s32 	%r98, %r122, %r68, %r6;
	mul.wide.u32 	%rd31, %r98, 4;
	add.s64 	%rd32, %rd1, %rd31;
	st.global.u32 	[%rd32], %r97;
	add.s32 	%r99, %r97, %r66;
	add.s32 	%r100, %r98, %r68;
	mul.wide.u32 	%rd33, %r100, 4;
	add.s64 	%rd34, %rd1, %rd33;
	st.global.u32 	[%rd34], %r99;
$L__BB0_18:
	add.s32 	%r122, %r122, 2;
$L__BB0_19:
	setp.ge.u32 	%p13, %r4, %r68;
	and.b32  	%r101, %r67, 1;
	setp.eq.b32 	%p14, %r101, 1;
	not.pred 	%p15, %p14;
	or.pred  	%p16, %p15, %p13;
	@%p16 bra 	$L__BB0_21;
	mad.lo.s32 	%r102, %r122, %r66, %r7;
	mad.lo.s32 	%r103, %r122, %r68, %r6;
	mul.wide.u32 	%rd35, %r103, 4;
	add.s64 	%rd36, %rd1, %rd35;
	st.global.u32 	[%rd36], %r102;
$L__BB0_21:
	ret;

}
	// .globl	_Z16initializeArraysiPiS_
.visible .entry _Z16initializeArraysiPiS_(
	.param .u32 _Z16initializeArraysiPiS__param_0,
	.param .u64 .ptr .align 1 _Z16initializeArraysiPiS__param_1,
	.param .u64 .ptr .align 1 _Z16initializeArraysiPiS__param_2
)
{
	.reg .pred 	%p<3>;
	.reg .b32 	%r<9>;
	.reg .b64 	%rd<9>;

	ld.param.u32 	%r2, [_Z16initializeArraysiPiS__param_0];
	ld.param.u64 	%rd1, [_Z16initializeArraysiPiS__param_1];
	ld.param.u64 	%rd2, [_Z16initializeArraysiPiS__param_2];
	mov.u32 	%r3, %tid.x;
	mov.u32 	%r4, %ntid.x;
	mov.u32 	%r5, %ctaid.x;
	mad.lo.s32 	%r1, %r4, %r5, %r3;
	setp.ge.u32 	%p1, %r1, %r2;
	@%p1 bra 	$L__BB1_2;
	cvta.to.global.u64 	%rd3, %rd1;
	mul.wide.u32 	%rd4, %r1, 4;
	add.s64 	%rd5, %rd3, %rd4;
	st.global.u32 	[%rd5], %r1;
$L__BB1_2:
	shl.b32 	%r6, %r2, 5;
	add.s32 	%r7, %r6, 32;
	setp.ge.u32 	%p2, %r1, %r7;
	@%p2 bra 	$L__BB1_4;
	cvta.to.global.u64 	%rd6, %rd2;
	mul.wide.u32 	%rd7, %r1, 4;
	add.s64 	%rd8, %rd6, %rd7;
	mov.b32 	%r8, -1;
	st.global.u32 	[%rd8], %r8;
$L__BB1_4:
	ret;

}
	// .globl	_Z18fillReductionArrayijPdPiS_
.visible .entry _Z18fillReductionArrayijPdPiS_(
	.param .u32 _Z18fillReductionArrayijPdPiS__param_0,
	.param .u32 _Z18fillReductionArrayijPdPiS__param_1,
	.param .u64 .ptr .align 1 _Z18fillReductionArrayijPdPiS__param_2,
	.param .u64 .ptr .align 1 _Z18fillReductionArrayijPdPiS__param_3,
	.param .u64 .ptr .align 1 _Z18fillReductionArrayijPdPiS__param_4
)
{
	.reg .pred 	%p<2>;
	.reg .b32 	%r<10>;
	.reg .b64 	%rd<20>;
	.reg .b64 	%fd<2>;

	ld.param.u32 	%r1, [_Z18fillReductionArrayijPdPiS__param_0];
	ld.param.u32 	%rd6, [_Z18fillReductionArrayijPdPiS__param_1];
	ld.param.u64 	%rd3, [_Z18fillReductionArrayijPdPiS__param_2];
	ld.param.u64 	%rd4, [_Z18fillReductionArrayijPdPiS__param_3];
	ld.param.u64 	%rd5, [_Z18fillReductionArrayijPdPiS__param_4];
	mov.u32 	%r2, %tid.x;
	mov.u32 	%r3, %ntid.x;
	mov.u32 	%r4, %ctaid.x;
	mad.lo.s32 	%r5, %r3, %r4, %r2;
	cvt.u64.u32 	%rd1, %r5;
	cvt.s64.s32 	%rd2, %r1;
	mul.lo.s64 	%rd7, %rd6, %rd2;
	setp.le.s64 	%p1, %rd7, %rd1;
	@%p1 bra 	$L__BB2_2;
	cvt.u32.u64 	%r6, %rd1;
	cvta.to.global.u64 	%rd8, %rd4;
	cvta.to.global.u64 	%rd9, %rd3;
	cvta.to.global.u64 	%rd10, %rd5;
	div.u32 	%r7, %r6, %r1;
	mul.lo.s32 	%r8, %r7, %r1;
	sub.s32 	%r9, %r6, %r8;
	mul.wide.u32 	%rd11, %r9, 4;
	add.s64 	%rd12, %rd8, %rd11;
	ld.global.s32 	%rd13, [%rd12];
	cvt.u64.u32 	%rd14, %r7;
	mad.lo.s64 	%rd15, %rd14, %rd2, %rd13;
	shl.b64 	%rd16, %rd15, 3;
	add.s64 	%rd17, %rd9, %rd16;
	ld.global.f64 	%fd1, [%rd17];
	shl.b64 	%rd18, %rd1, 3;
	add.s64 	%rd19, %rd10, %rd18;
	st.global.f64 	[%rd19], %fd1;
$L__BB2_2:
	ret;

}
	// .globl	_Z8findSpanijjjPiS_PdS_
.visible .entry _Z8findSpanijjjPiS_PdS_(
	.param .u32 _Z8findSpanijjjPiS_PdS__param_0,
	.param .u32 _Z8findSpanijjjPiS_PdS__param_1,
	.param .u32 _Z8findSpanijjjPiS_PdS__param_2,
	.param .u32 _Z8findSpanijjjPiS_PdS__param_3,
	.param .u64 .ptr .align 1 _Z8findSpanijjjPiS_PdS__param_4,
	.param .u64 .ptr .align 1 _Z8findSpanijjjPiS_PdS__param_5,
	.param .u64 .ptr .align 1 _Z8findSpanijjjPiS_PdS__param_6,
	.param .u64 .ptr .align 1 _Z8findSpanijjjPiS_PdS__param_7
)
{
	.reg .pred 	%p<12>;
	.reg .b32 	%r<135>;
	.reg .b64 	%rd<88>;
	.reg .b64 	%fd<16>;

	ld.param.u32 	%r43, [_Z8findSpanijjjPiS_PdS__param_1];
	ld.param.u32 	%r44, [_Z8findSpanijjjPiS_PdS__param_2];
	ld.param.u64 	%rd5, [_Z8findSpanijjjPiS_PdS__param_4];
	ld.param.u64 	%rd6, [_Z8findSpanijjjPiS_PdS__param_5];
	ld.param.u64 	%rd7, [_Z8findSpanijjjPiS_PdS__param_6];
	ld.param.u64 	%rd8, [_Z8findSpanijjjPiS_PdS__param_7];
	cvta.to.global.u64 	%rd1, %rd7;
	cvta.to.global.u64 	%rd2, %rd5;
	cvta.to.global.u64 	%rd3, %rd6;
	cvta.to.global.u64 	%rd4, %rd8;
	mov.u32 	%r1, %tid.x;
	mov.u32 	%r45, %ntid.x;
	mov.u32 	%r2, %ctaid.x;
	mul.lo.s32 	%r3, %r45, %r2;
	add.s32 	%r4, %r3, %r1;
	setp.ge.u32 	%p1, %r4, %r44;
	@%p1 bra 	$L__BB3_14;
	setp.eq.s32 	%p2, %r43, 0;
	@%p2 bra 	$L__BB3_13;
	mul.lo.s32 	%r5, %r43, %r4;
	and.b32  	%r6, %r43, 7;
	setp.lt.u32 	%p3, %r43, 8;
	mov.b32 	%r133, 0;
	@%p3 bra 	$L__BB3_5;
	and.b32  	%r47, %r43, -8;
	neg.s32 	%r131, %r47;
	add.s32 	%r130, %r5, 3;
	add.s32 	%r48, %r1, %r44;
	add.s32 	%r129, %r48, %r3;
	shl.b32 	%r49, %r44, 1;
	add.s32 	%r128, %r4, %r49;
	mad.lo.s32 	%r127, %r44, 3, %r4;
	shl.b32 	%r50, %r44, 2;
	add.s32 	%r126, %r4, %r50;
	mad.lo.s32 	%r125, %r44, 5, %r4;
	mad.lo.s32 	%r124, %r44, 6, %r4;
	mad.lo.s32 	%r123, %r44, 7, %r4;
	mov.u32 	%r122, %r4;
$L__BB3_4:
	.pragma "nounroll";
	and.b32  	%r133, %r43, -8;
	mul.wide.u32 	%rd9, %r122, 4;
	add.s64 	%rd10, %rd3, %rd9;
	ld.global.u32 	%r51, [%rd10];
	add.s64 	%rd11, %rd2, %rd9;
	ld.global.u32 	%r52, [%rd11];
	sub.s32 	%r53, %r51, %r52;
	cvt.rn.f64.s32 	%fd1, %r53;
	add.s32 	%r54, %r130, -3;
	mul.wide.u32 	%rd12, %r54, 8;
	add.s64 	%rd13, %rd1, %rd12;
	st.global.f64 	[%rd13], %fd1;
	mul.wide.u32 	%rd14, %r129, 4;
	add.s64 	%rd15, %rd3, %rd14;
	ld.global.u32 	%r55, [%rd15];
	add.s64 	%rd16, %rd2, %rd14;
	ld.global.u32 	%r56, [%rd16];
	sub.s32 	%r57, %r55, %r56;
	cvt.rn.f64.s32 	%fd2, %r57;
	add.s32 	%r58, %r130, -2;
	mul.wide.u32 	%rd17, %r58, 8;
	add.s64 	%rd18, %rd1, %rd17;
	st.global.f64 	[%rd18], %fd2;
	mul.wide.u32 	%rd19, %r128, 4;
	add.s64 	%rd20, %rd3, %rd19;
	ld.global.u32 	%r59, [%rd20];
	add.s64 	%rd21, %rd2, %rd19;
	ld.global.u32 	%r60, [%rd21];
	sub.s32 	%r61, %r59, %r60;
	cvt.rn.f64.s32 	%fd3, %r61;
	add.s32 	%r62, %r130, -1;
	mul.wide.u32 	%rd22, %r62, 8;
	add.s64 	%rd23, %rd1, %rd22;
	st.global.f64 	[%rd23], %fd3;
	mul.wide.u32 	%rd24, %r127, 4;
	add.s64 	%rd25, %rd3, %rd24;
	ld.global.u32 	%r63, [%rd25];
	add.s64 	%rd26, %rd2, %rd24;
	ld.global.u32 	%r64, [%rd26];
	sub.s32 	%r65, %r63, %r64;
	cvt.rn.f64.s32 	%fd4, %r65;
	add.s32 	%r66, %r130, 4;
	mul.wide.u32 	%rd27, %r130, 8;
	add.s64 	%rd28, %rd1, %rd27;
	st.global.f64 	[%rd28], %fd4;
	mul.wide.u32 	%rd29, %r126, 4;
	add.s64 	%rd30, %rd3, %rd29;
	ld.global.u32 	%r67, [%rd30];
	add.s64 	%rd31, %rd2, %rd29;
	ld.global.u32 	%r68, [%rd31];
	sub.s32 	%r69, %r67, %r68;
	cvt.rn.f64.s32 	%fd5, %r69;
	add.s32 	%r70, %r130, 1;
	mul.wide.u32 	%rd32, %r70, 8;
	add.s64 	%rd33, %rd1, %rd32;
	st.global.f64 	[%rd33], %fd5;
	mul.wide.u32 	%rd34, %r125, 4;
	add.s64 	%rd35, %rd3, %rd34;
	ld.global.u32 	%r71, [%rd35];
	add.s64 	%rd36, %rd2, %rd34;
	ld.global.u32 	%r72, [%rd36];
	sub.s32 	%r73, %r71, %r72;
	cvt.rn.f64.s32 	%fd6, %r73;
	add.s32 	%r74, %r130, 2;
	mul.wide.u32 	%rd37, %r74, 8;
	add.s64 	%rd38, %rd1, %rd37;
	st.global.f64 	[%rd38], %fd6;
	mul.wide.u32 	%rd39, %r124, 4;
	add.s64 	%rd40, %rd3, %rd39;
	ld.global.u32 	%r75, [%rd40];
	add.s64 	%rd41, %rd2, %rd39;
	ld.global.u32 	%r76, [%rd41];
	sub.s32 	%r77, %r75, %r76;
	cvt.rn.f64.s32 	%fd7, %r77;
	add.s32 	%r78, %r130, 3;
	mul.wide.u32 	%rd42, %r78, 8;
	add.s64 	%rd43, %rd1, %rd42;
	st.global.f64 	[%rd43], %fd7;
	mul.wide.u32 	%rd44, %r123, 4;
	add.s64 	%rd45, %rd3, %rd44;
	ld.global.u32 	%r79, [%rd45];
	add.s64 	%rd46, %rd2, %rd44;
	ld.global.u32 	%r80, [%rd46];
	sub.s32 	%r81, %r79, %r80;
	cvt.rn.f64.s32 	%fd8, %r81;
	mul.wide.u32 	%rd47, %r66, 8;
	add.s64 	%rd48, %rd1, %rd47;
	st.global.f64 	[%rd48], %fd8;
	add.s32 	%r131, %r131, 8;
	add.s32 	%r130, %r130, 8;
	shl.b32 	%r82, %r44, 3;
	add.s32 	%r129, %r129, %r82;
	add.s32 	%r128, %r128, %r82;
	add.s32 	%r127, %r127, %r82;
	add.s32 	%r126, %r126, %r82;
	add.s32 	%r125, %r125, %r82;
	add.s32 	%r124, %r124, %r82;
	add.s32 	%r123, %r123, %r82;
	add.s32 	%r122, %r122, %r82;
	setp.ne.s32 	%p4, %r131, 0;
	@%p4 bra 	$L__BB3_4;
$L__BB3_5:
	setp.eq.s32 	%p5, %r6, 0;
	@%p5 bra 	$L__BB3_13;
	and.b32  	%r38, %r43, 3;
	setp.lt.u32 	%p6, %r6, 4;
	@%p6 bra 	$L__BB3_8;
	mad.lo.s32 	%r83, %r133, %r44, %r4;
	mul.wide.u32 	%rd49, %r83, 4;
	add.s64 	%rd50, %rd3, %rd49;
	ld.global.u32 	%r84, [%rd50];
	add.s64 	%rd51, %rd2, %rd49;
	ld.global.u32 	%r85, [%rd51];
	sub.s32 	%r86, %r84, %r85;
	cvt.rn.f64.s32 	%fd9, %r86;
	add.s32 	%r87, %r133, %r5;
	mul.wide.u32 	%rd52, %r87, 8;
	add.s64 	%rd53, %rd1, %rd52;
	st.global.f64 	[%rd53], %fd9;
	add.s32 	%r88, %r83, %r44;
	mul.wide.u32 	%rd54, %r88, 4;
	add.s64 	%rd55, %rd3, %rd54;
	ld.global.u32 	%r89, [%rd55];
	add.s64 	%rd56, %rd2, %rd54;
	ld.global.u32 	%r90, [%rd56];
	sub.s32 	%r91, %r89, %r90;
	cvt.rn.f64.s32 	%fd10, %r91;
	add.s32 	%r92, %r87, 1;
	mul.wide.u32 	%rd57, %r92, 8;
	add.s64 	%rd58, %rd1, %rd57;
	st.global.f64 	[%rd58], %fd10;
	add.s32 	%r93, %r88, %r44;
	mul.wide.u32 	%rd59, %r93, 4;
	add.s64 	%rd60, %rd3, %rd59;
	ld.global.u32 	%r94, [%rd60];
	add.s64 	%rd61, %rd2, %rd59;
	ld.global.u32 	%r95, [%rd61];
	sub.s32 	%r96, %r94, %r95;
	cvt.rn.f64.s32 	%fd11, %r96;
	add.s32 	%r97, %r87, 2;
	mul.wide.u32 	%rd62, %r97, 8;
	add.s64 	%rd63, %rd1, %rd62;
	st.global.f64 	[%rd63], %fd11;
	add.s32 	%r98, %r93, %r44;
	mul.wide.u32 	%rd64, %r98, 4;
	add.s64 	%rd65, %rd3, %rd64;
	ld.global.u32 	%r99, [%rd65];
	add.s64 	%rd66, %rd2, %rd64;
	ld.global.u32 	%r100, [%rd66];
	sub.s32 	%r101, %r99, %r100;
	cvt.rn.f64.s32 	%fd12, %r101;
	add.s32 	%r102, %r87, 3;
	mul.wide.u32 	%rd67, %r102, 8;
	add.s64 	%rd68, %rd1, %rd67;
	st.global.f64 	[%rd68], %fd12;
	add.s32 	%r133, %r133, 4;
$L__BB3_8:
	setp.eq.s32 	%p7, %r38, 0;
	@%p7 bra 	$L__BB3_13;
	setp.eq.s32 	%p8, %r38, 1;
	@%p8 bra 	$L__BB3_11;
	mad.lo.s32 	%r103, %r133, %r44, %r4;
	mul.wide.u32 	%rd69, %r103, 4;
	add.s64 	%rd70, %rd3, %rd69;
	ld.global.u32 	%r104, [%rd70];
	add.s64 	%rd71, %rd2, %rd69;
	ld.global.u32 	%r105, [%rd71];
	sub.s32 	%r106, %r104, %r105;
	cvt.rn.f64.s32 	%fd13, %r106;
	add.s32 	%r107, %r133, %r5;
	mul.wide.u32 	%rd72, %r107, 8;
	add.s64 	%rd73, %rd1, %rd72;
	st.global.f64 	[%rd73], %fd13;
	add.s32 	%r108, %r103, %r44;
	mul.wide.u32 	%rd74, %r108, 4;
	add.s64 	%rd75, %rd3, %rd74;
	ld.global.u32 	%r109, [%rd75];
	add.s64 	%rd76, %rd2, %rd74;
	ld.global.u32 	%r110, [%rd76];
	sub.s32 	%r111, %r109, %r110;
	cvt.rn.f64.s32 	%fd14, %r111;
	add.s32 	%r112, %r107, 1;
	mul.wide.u32 	%rd77, %r112, 8;
	add.s64 	%rd78, %rd1, %rd77;
	st.global.f64 	[%rd78], %fd14;
	add.s32 	%r133, %r133, 2;
$L__BB3_11:
	and.b32  	%r113, %r43, 1;
	setp.eq.b32 	%p9, %r113, 1;
	not.pred 	%p10, %p9;
	@%p10 bra 	$L__BB3_13;
	mad.lo.s32 	%r114, %r133, %r44, %r4;
	mul.wide.u32 	%rd79, %r114, 4;
	add.s64 	%rd80, %rd3, %rd79;
	ld.global.u32 	%r115, [%rd80];
	add.s64 	%rd81, %rd2, %rd79;
	ld.global.u32 	%r116, [%rd81];
	sub.s32 	%r117, %r115, %r116;
	cvt.rn.f64.s32 	%fd15, %r117;
	add.s32 	%r118, %r133, %r5;
	mul.wide.u32 	%rd82, %r118, 8;
	add.s64 	%rd83, %rd1, %rd82;
	st.global.f64 	[%rd83], %fd15;
$L__BB3_13:
	mul.lo.s32 	%r119, %r43, %r4;
	mul.wide.u32 	%rd84, %r4, 4;
	add.s64 	%rd85, %rd4, %rd84;
	st.global.u32 	[%rd85], %r119;
$L__BB3_14:
	or.b32  	%r120, %r1, %r2;
	setp.ne.s32 	%p11, %r120, 0;
	@%p11 bra 	$L__BB3_16;
	mul.lo.s32 	%r121, %r44, %r43;
	mul.wide.u32 	%rd86, %r44, 4;
	add.s64 	%rd87, %rd4, %rd86;
	st.global.u32 	[%rd87], %r121;
$L__BB3_16:
	ret;

}
	// .globl	_Z15fillCurDimArrayijPiPN3cub18CUB_300001_SM_100012KeyValuePairIidEE
.visible .entry _Z15fillCurDimArrayijPiPN3cub18CUB_300001_SM_100012KeyValuePairIidEE(
	.param .u32 _Z15fillCurDimArrayijPiPN3cub18CUB_300001_SM_100012KeyValuePairIidEE_param_0,
	.param .u32 _Z15fillCurDimArrayijPiPN3cub18CUB_300001_SM_100012KeyValuePairIidEE_param_1,
	.param .u64 .ptr .align 1 _Z15fillCurDimArrayijPiPN3cub18CUB_300001_SM_100012KeyValuePairIidEE_param_2,
	.param .u64 .ptr .align 1 _Z15fillCurDimArrayijPiPN3cub18CUB_300001_SM_100012KeyValuePairIidEE_param_3
)
{
	.reg .pred 	%p<2>;
	.reg .b32 	%r<7>;
	.reg .b64 	%rd<9>;

	ld.param.u32 	%r2, [_Z15fillCurDimArrayijPiPN3cub18CUB_300001_SM_100012KeyValuePairIidEE_param_1];
	ld.param.u64 	%rd1, [_Z15fillCurDimArrayijPiPN3cub18CUB_300001_SM_100012KeyValuePairIidEE_param_2];
	ld.param.u64 	%rd2, [_Z15fillCurDimArrayijPiPN3cub18CUB_300001_SM_100012KeyValuePairIidEE_param_3];
	mov.u32 	%r3, %tid.x;
	mov.u32 	%r4, %ntid.x;
	mov.u32 	%r5, %ctaid.x;
	mad.lo.s32 	%r1, %r4, %r5, %r3;
	setp.ge.u32 	%p1, %r1, %r2;
	@%p1 bra 	$L__BB4_2;
	cvta.to.global.u64 	%rd3, %rd2;
	cvta.to.global.u64 	%rd4, %rd1;
	mul.wide.u32 	%rd5, %r1, 16;
	add.s64 	%rd6, %rd3, %rd5;
	ld.global.u32 	%r6, [%rd6];
	mul.wide.u32 	%rd7, %r1, 4;
	add.s64 	%rd8, %rd4, %rd7;
	st.global.u32 	[%rd8], %r6;
$L__BB4_2:
	ret;

}
	// .globl	_Z10fillKeysInijPdPiS0_S_
.visible .entry _Z10fillKeysInijPdPiS0_S_(
	.param .u32 _Z10fillKeysInijPdPiS0_S__param_0,
	.param .u32 _Z10fillKeysInijPdPiS0_S__param_1,
	.param .u64 .ptr .align 1 _Z10fillKeysInijPdPiS0_S__param_2,
	.param .u64 .ptr .align 1 _Z10fillKeysInijPdPiS0_S__param_3,
	.param .u64 .ptr .align 1 _Z10fillKeysInijPdPiS0_S__param_4,
	.param .u64 .ptr .align 1 _Z10fillKeysInijPdPiS0_S__param_5
)
{
	.reg .pred 	%p<2>;
	.reg .b32 	%r<9>;
	.reg .b64 	%rd<20>;
	.reg .b64 	%fd<2>;

	ld.param.u32 	%r2, [_Z10fillKeysInijPdPiS0_S__param_0];
	ld.param.u32 	%r3, [_Z10fillKeysInijPdPiS0_S__param_1];
	ld.param.u64 	%rd1, [_Z10fillKeysInijPdPiS0_S__param_2];
	ld.param.u64 	%rd2, [_Z10fillKeysInijPdPiS0_S__param_3];
	ld.param.u64 	%rd3, [_Z10fillKeysInijPdPiS0_S__param_4];
	ld.param.u64 	%rd4, [_Z10fillKeysInijPdPiS0_S__param_5];
	mov.u32 	%r4, %tid.x;
	mov.u32 	%r5, %ntid.x;
	mov.u32 	%r6, %ctaid.x;
	mad.lo.s32 	%r1, %r5, %r6, %r4;
	setp.ge.u32 	%p1, %r1, %r2;
	@%p1 bra 	$L__BB5_2;
	cvta.to.global.u64 	%rd5, %rd2;
	cvta.to.global.u64 	%rd6, %rd3;
	cvta.to.global.u64 	%rd7, %rd4;
	cvta.to.global.u64 	%rd8, %rd1;
	div.u32 	%r7, %r1, %r3;
	mul.wide.u32 	%rd9, %r7, 4;
	add.s64 	%rd10, %rd5, %rd9;
	ld.global.u32 	%r8, [%rd10];
	mul.wide.s32 	%rd11, %r8, %r2;
	mul.wide.u32 	%rd12, %r1, 4;
	add.s64 	%rd13, %rd6, %rd12;
	ld.global.s32 	%rd14, [%rd13];
	add.s64 	%rd15, %rd11, %rd14;
	shl.b64 	%rd16, %rd15, 3;
	add.s64 	%rd17, %rd7, %rd16;
	ld.global.f64 	%fd1, [%rd17];
	mul.wide.u32 	%rd18, %r1, 8;
	add.s64 	%rd19, %rd8, %rd18;
	st.global.f64 	[%rd19], %fd1;
$L__BB5_2:
	ret;

}
	// .globl	_Z19generateInputMatrixiiPiPdS0_
.visible .entry _Z19generateInputMatrixiiPiPdS0_(
	.param .u32 _Z19generateInputMatrixiiPiPdS0__param_0,
	.param .u32 _Z19generateInputMatrixiiPiPdS0__param_1,
	.param .u64 .ptr .align 1 _Z19generateInputMatrixiiPiPdS0__param_2,
	.param .u64 .ptr .align 1 _Z19generateInputMatrixiiPiPdS0__param_3,
	.param .u64 .ptr .align 1 _Z19generateInputMatrixiiPiPdS0__param_4
)
{
	.reg .pred 	%p<13>;
	.reg .b32 	%r<120>;
	.reg .b64 	%rd<78>;
	.reg .b64 	%fd<89>;

	ld.param.u32 	%r70, [_Z19generateInputMatrixiiPiPdS0__param_0];
	ld.param.u32 	%r71, [_Z19generateInputMatrixiiPiPdS0__param_1];
	ld.param.u64 	%rd2, [_Z19generateInputMatrixiiPiPdS0__param_2];
	ld.param.u64 	%rd4, [_Z19generateInputMatrixiiPiPdS0__param_4];
	cvta.to.global.u64 	%rd1, %rd4;
	mov.u32 	%r72, %tid.x;
	mov.u32 	%r73, %ntid.x;
	mov.u32 	%r74, %ctaid.x;
	mad.lo.s32 	%r1, %r73, %r74, %r72;
	mul.lo.s32 	%r75, %r70, %r70;
	setp.ge.u32 	%p1, %r1, %r75;
	@%p1 bra 	$L__BB6_18;
	cvta.to.global.u64 	%rd5, %rd2;
	div.u32 	%r3, %r1, %r70;
	mul.lo.s32 	%r76, %r3, %r70;
	sub.s32 	%r2, %r1, %r76;
	mul.wide.s32 	%rd6, %r2, 4;
	add.s64 	%rd7, %rd5, %rd6;
	ld.global.u32 	%r4, [%rd7];
	mul.wide.s32 	%rd8, %r3, 4;
	add.s64 	%rd9, %rd5, %rd8;
	ld.global.u32 	%r5, [%rd9];
	setp.eq.s32 	%p2, %r71, 0;
	mov.f64 	%fd87, 0d0000000000000000;
	@%p2 bra 	$L__BB6_17;
	and.b32  	%r6, %r71, 15;
	and.b32  	%r7, %r71, 7;
	and.b32  	%r8, %r71, -16;
	and.b32  	%r9, %r71, 3;
	neg.s32 	%r10, %r8;
	shl.b32 	%r11, %r70, 4;
	shl.b32 	%r78, %r70, 1;
	add.s32 	%r12, %r4, %r78;
	mad.lo.s32 	%r13, %r70, 3, %r4;
	shl.b32 	%r79, %r70, 2;
	add.s32 	%r14, %r4, %r79;
	mad.lo.s32 	%r15, %r70, 9, %r4;
	mad.lo.s32 	%r16, %r70, 10, %r4;
	mad.lo.s32 	%r17, %r70, 11, %r4;
	mad.lo.s32 	%r18, %r70, 12, %r4;
	mad.lo.s32 	%r19, %r70, 15, %r4;
	mov.f64 	%fd87, 0d0000000000000000;
	mov.b32 	%r99, 0;
$L__BB6_3:
	setp.lt.u32 	%p3, %r71, 16;
	mad.lo.s32 	%r81, %r99, %r70, %r5;
	mul.wide.u32 	%rd10, %r81, 8;
	add.s64 	%rd11, %rd1, %rd10;
	ld.global.f64 	%fd2, [%rd11];
	mov.b32 	%r118, 0;
	@%p3 bra 	$L__BB6_6;
	shl.b32 	%r82, %r70, 3;
	add.s32 	%r108, %r4, %r82;
	mad.lo.s32 	%r109, %r70, 7, %r4;
	mad.lo.s32 	%r102, %r70, 14, %r4;
	mad.lo.s32 	%r110, %r70, 6, %r4;
	mad.lo.s32 	%r111, %r70, 5, %r4;
	mad.lo.s32 	%r103, %r70, 13, %r4;
	add.s32 	%r115, %r4, %r70;
	mov.u32 	%r100, %r4;
	mov.u32 	%r101, %r19;
	mov.u32 	%r104, %r18;
	mov.u32 	%r105, %r17;
	mov.u32 	%r106, %r16;
	mov.u32 	%r107, %r15;
	mov.u32 	%r112, %r14;
	mov.u32 	%r113, %r13;
	mov.u32 	%r114, %r12;
	mov.u32 	%r116, %r10;
$L__BB6_5:
	.pragma "nounroll";
	mul.wide.u32 	%rd12, %r100, 8;
	add.s64 	%rd13, %rd1, %rd12;
	ld.global.f64 	%fd21, [%rd13];
	fma.rn.f64 	%fd22, %fd2, %fd21, %fd87;
	mul.wide.u32 	%rd14, %r115, 8;
	add.s64 	%rd15, %rd1, %rd14;
	ld.global.f64 	%fd23, [%rd15];
	fma.rn.f64 	%fd24, %fd2, %fd23, %fd22;
	mul.wide.u32 	%rd16, %r114, 8;
	add.s64 	%rd17, %rd1, %rd16;
	ld.global.f64 	%fd25, [%rd17];
	fma.rn.f64 	%fd26, %fd2, %fd25, %fd24;
	mul.wide.u32 	%rd18, %r113, 8;
	add.s64 	%rd19, %rd1, %rd18;
	ld.global.f64 	%fd27, [%rd19];
	fma.rn.f64 	%fd28, %fd2, %fd27, %fd26;
	mul.wide.u32 	%rd20, %r112, 8;
	add.s64 	%rd21, %rd1, %rd20;
	ld.global.f64 	%fd29, [%rd21];
	fma.rn.f64 	%fd30, %fd2, %fd29, %fd28;
	mul.wide.u32 	%rd22, %r111, 8;
	add.s64 	%rd23, %rd1, %rd22;
	ld.global.f64 	%fd31, [%rd23];
	fma.rn.f64 	%fd32, %fd2, %fd31, %fd30;
	mul.wide.u32 	%rd24, %r110, 8;
	add.s64 	%rd25, %rd1, %rd24;
	ld.global.f64 	%fd33, [%rd25];
	fma.rn.f64 	%fd34, %fd2, %fd33, %fd32;
	mul.wide.u32 	%rd26, %r109, 8;
	add.s64 	%rd27, %rd1, %rd26;
	ld.global.f64 	%fd35, [%rd27];
	fma.rn.f64 	%fd36, %fd2, %fd35, %fd34;
	mul.wide.u32 	%rd28, %r108, 8;
	add.s64 	%rd29, %rd1, %rd28;
	ld.global.f64 	%fd37, [%rd29];
	fma.rn.f64 	%fd38, %fd2, %fd37, %fd36;
	mul.wide.u32 	%rd30, %r107, 8;
	add.s64 	%rd31, %rd1, %rd30;
	ld.global.f64 	%fd39, [%rd31];
	fma.rn.f64 	%fd40, %fd2, %fd39, %fd38;
	mul.wide.u32 	%rd32, %r106, 8;
	add.s64 	%rd33, %rd1, %rd32;
	ld.global.f64 	%fd41, [%rd33];
	fma.rn.f64 	%fd42, %fd2, %fd41, %fd40;
	mul.wide.u32 	%rd34, %r105, 8;
	add.s64 	%rd35, %rd1, %rd34;
	ld.global.f64 	%fd43, [%rd35];
	fma.rn.f64 	%fd44, %fd2, %fd43, %fd42;
	mul.wide.u32 	%rd36, %r104, 8;
	add.s64 	%rd37, %rd1, %rd36;
	ld.global.f64 	%fd45, [%rd37];
	fma.rn.f64 	%fd46, %fd2, %fd45, %fd44;
	mul.wide.u32 	%rd38, %r103, 8;
	add.s64 	%rd39, %rd1, %rd38;
	ld.global.f64 	%fd47, [%rd39];
	fma.rn.f64 	%fd48, %fd2, %fd47, %fd46;
	mul.wide.u32 	%rd40, %r102, 8;
	add.s64 	%rd41, %rd1, %rd40;
	ld.global.f64 	%fd49, [%rd41];
	fma.rn.f64 	%fd50, %fd2, %fd49, %fd48;
	mul.wide.u32 	%rd42, %r101, 8;
	add.s64 	%rd43, %rd1, %rd42;
	ld.global.f64 	%fd51, [%rd43];
	fma.rn.f64 	%fd87, %fd2, %fd51, %fd50;
	add.s32 	%r116, %r116, 16;
	add.s32 	%r115, %r115, %r11;
	add.s32 	%r114, %r114, %r11;
	add.s32 	%r113, %r113, %r11;
	add.s32 	%r112, %r112, %r11;
	add.s32 	%r111, %r111, %r11;
	add.s32 	%r110, %r110, %r11;
	add.s32 	%r109, %r109, %r11;
	add.s32 	%r108, %r108, %r11;
	add.s32 	%r107, %r107, %r11;
	add.s32 	%r106, %r106, %r11;
	add.s32 	%r105, %r105, %r11;
	add.s32 	%r104, %r104, %r11;
	add.s32 	%r103, %r103, %r11;
	add.s32 	%r102, %r102, %r11;
	add.s32 	%r101, %r101, %r11;
	add.s32 	%r100, %r100, %r11;
	setp.ne.s32 	%p4, %r116, 0;
	mov.u32 	%r118, %r8;
	@%p4 bra 	$L__BB6_5;
$L__BB6_6:
	setp.eq.s32 	%p5, %r6, 0;
	@%p5 bra 	$L__BB6_16;
	add.s32 	%r83, %r6, -1;
	setp.lt.u32 	%p6, %r83, 7;
	@%p6 bra 	$L__BB6_9;
	mad.lo.s32 	%r84, %r118, %r70, %r4;
	mul.wide.u32 	%rd44, %r84, 8;
	add.s64 	%rd45, %rd1, %rd44;
	ld.global.f64 	%fd53, [%rd45];
	fma.rn.f64 	%fd54, %fd2, %fd53, %fd87;
	add.s32 	%r85, %r84, %r70;
	mul.wide.u32 	%rd46, %r85, 8;
	add.s64 	%rd47, %rd1, %rd46;
	ld.global.f64 	%fd55, [%rd47];
	fma.rn.f64 	%fd56, %fd2, %fd55, %fd54;
	add.s32 	%r86, %r85, %r70;
	mul.wide.u32 	%rd48, %r86, 8;
	add.s64 	%rd49, %rd1, %rd48;
	ld.global.f64 	%fd57, [%rd49];
	fma.rn.f64 	%fd58, %fd2, %fd57, %fd56;
	add.s32 	%r87, %r86, %r70;
	mul.wide.u32 	%rd50, %r87, 8;
	add.s64 	%rd51, %rd1, %rd50;
	ld.global.f64 	%fd59, [%rd51];
	fma.rn.f64 	%fd60, %fd2, %fd59, %fd58;
	add.s32 	%r88, %r87, %r70;
	mul.wide.u32 	%rd52, %r88, 8;
	add.s64 	%rd53, %rd1, %rd52;
	ld.global.f64 	%fd61, [%rd53];
	fma.rn.f64 	%fd62, %fd2, %fd61, %fd60;
	add.s32 	%r89, %r88, %r70;
	mul.wide.u32 	%rd54, %r89, 8;
	add.s64 	%rd55, %rd1, %rd54;
	ld.global.f64 	%fd63, [%rd55];
	fma.rn.f64 	%fd64, %fd2, %fd63, %fd62;
	add.s32 	%r90, %r89, %r70;
	mul.wide.u32 	%rd56, %r90, 8;
	add.s64 	%rd57, %rd1, %rd56;
	ld.global.f64 	%fd65, [%rd57];
	fma.rn.f64 	%fd66, %fd2, %fd65, %fd64;
	add.s32 	%r91, %r90, %r70;
	mul.wide.u32 	%rd58, %r91, 8;
	add.s64 	%rd59, %rd1, %rd58;
	ld.global.f64 	%fd67, [%rd59];
	fma.rn.f64 	%fd87, %fd2, %fd67, %fd66;
	add.s32 	%r118, %r118, 8;
$L__BB6_9:
	setp.eq.s32 	%p7, %r7, 0;
	@%p7 bra 	$L__BB6_16;
	add.s32 	%r92, %r7, -1;
	setp.lt.u32 	%p8, %r92, 3;
	@%p8 bra 	$L__BB6_12;
	mad.lo.s32 	%r93, %r118, %r70, %r4;
	mul.wide.u32 	%rd60, %r93, 8;
	add.s64 	%rd61, %rd1, %rd60;
	ld.global.f64 	%fd69, [%rd61];
	fma.rn.f64 	%fd70, %fd2, %fd69, %fd87;
	add.s32 	%r94, %r93, %r70;
	mul.wide.u32 	%rd62, %r94, 8;
	add.s64 	%rd63, %rd1, %rd62;
	ld.global.f64 	%fd71, [%rd63];
	fma.rn.f64 	%fd72, %fd2, %fd71, %fd70;
	add.s32 	%r95, %r94, %r70;
	mul.wide.u32 	%rd64, %r95, 8;
	add.s64 	%rd65, %rd1, %rd64;
	ld.global.f64 	%fd73, [%rd65];
	fma.rn.f64 	%fd74, %fd2, %fd73, %fd72;
	add.s32 	%r96, %r95, %r70;
	mul.wide.u32 	%rd66, %r96, 8;
	add.s64 	%rd67, %rd1, %rd66;
	ld.global.f64 	%fd75, [%rd67];
	fma.rn.f64 	%fd87, %fd2, %fd75, %fd74;
	add.s32 	%r118, %r118, 4;
$L__BB6_12:
	setp.eq.s32 	%p9, %r9, 0;
	@%p9 bra 	$L__BB6_16;
	setp.eq.s32 	%p10, %r9, 1;
	mad.lo.s32 	%r67, %r118, %r70, %r4;
	mul.wide.u32 	%rd68, %r67, 8;
	add.s64 	%rd69, %rd1, %rd68;
	ld.global.f64 	%fd76, [%rd69];
	fma.rn.f64 	%fd87, %fd2, %fd76, %fd87;
	@%p10 bra 	$L__BB6_16;
	setp.eq.s32 	%p11, %r9, 2;
	add.s32 	%r68, %r67, %r70;
	mul.wide.u32 	%rd70, %r68, 8;
	add.s64 	%rd71, %rd1, %rd70;
	ld.global.f64 	%fd77, [%rd71];
	fma.rn.f64 	%fd87, %fd2, %fd77, %fd87;
	@%p11 bra 	$L__BB6_16;
	add.s32 	%r97, %r68, %r70;
	mul.wide.u32 	%rd72, %r97, 8;
	add.s64 	%rd73, %rd1, %rd72;
	ld.global.f64 	%fd78, [%rd73];
	fma.rn.f64 	%fd87, %fd2, %fd78, %fd87;
$L__BB6_16:
	add.s32 	%r99, %r99, 1;
	setp.ne.s32 	%p12, %r99, %r71;
	@%p12 bra 	$L__BB6_3;
$L__BB6_17:
	ld.param.u64 	%rd77, [_Z19generateInputMatrixiiPiPdS0__param_3];
	mad.lo.s32 	%r98, %r2, %r70, %r3;
	cvta.to.global.u64 	%rd74, %rd77;
	mul.wide.s32 	%rd75, %r98, 8;
	add.s64 	%rd76, %rd74, %rd75;
	st.global.f64 	[%rd76], %fd87;
$L__BB6_18:
	ret;

}
	// .globl	_Z10tileMatrixiiPdS_S_S_S_S_PiS0_
.visible .entry _Z10tileMatrixiiPdS_S_S_S_S_PiS0_(
	.param .u32 _Z10tileMatrixiiPdS_S_S_S_S_PiS0__param_0,
	.param .u32 _Z10tileMatrixiiPdS_S_S_S_S_PiS0__param_1,
	.param .u64 .ptr .align 1 _Z10tileMatrixiiPdS_S_S_S_S_PiS0__param_2,
	.param .u64 .ptr .align 1 _Z10tileMatrixiiPdS_S_S_S_S_PiS0__param_3,
	.param .u64 .ptr .align 1 _Z10tileMatrixiiPdS_S_S_S_S_PiS0__param_4,
	.param .u64 .ptr .align 1 _Z10tileMatrixiiPdS_S_S_S_S_PiS0__param_5,
	.param .u64 .ptr .align 1 _Z10tileMatrixiiPdS_S_S_S_S_PiS0__param_6,
	.param .u64 .ptr .align 1 _Z10tileMatrixiiPdS_S_S_S_S_PiS0__param_7,
	.param .u64 .ptr .align 1 _Z10tileMatrixiiPdS_S_S_S_S_PiS0__param_8,
	.param .u64 .ptr .align 1 _Z10tileMatrixiiPdS_S_S_S_S_PiS0__param_9
)
{
	.reg .pred 	%p<2>;
	.reg .b32 	%r<75>;
	.reg .b64 	%rd<85>;
	.reg .b64 	%fd<18>;

	ld.param.u64 	%rd3, [_Z10tileMatrixiiPdS_S_S_S_S_PiS0__param_3];
	ld.param.u64 	%rd5, [_Z10tileMatrixiiPdS_S_S_S_S_PiS0__param_5];
	ld.param.u64 	%rd6, [_Z10tileMatrixiiPdS_S_S_S_S_PiS0__param_6];
	ld.param.u64 	%rd9, [_Z10tileMatrixiiPdS_S_S_S_S_PiS0__param_8];
	cvta.to.global.u64 	%rd10, %rd9;
	mov.u32 	%r3, %tid.x;
	mov.u32 	%r4, %ntid.x;
	mov.u32 	%r1, %ctaid.x;
	mad.lo.s32 	%r2, %r4, %r1, %r3;
	mul.wide.u32 	%rd11, %r1, 4;
	add.s64 	%rd1, %rd10, %rd11;
	ld.global.u32 	%r5, [%rd1];
	setp.ge.u32 	%p1, %r2, %r5;
	@%p1 bra 	$L__BB7_2;
	ld.param.u64 	%rd84, [_Z10tileMatrixiiPdS_S_S_S_S_PiS0__param_9];
	ld.param.u64 	%rd83, [_Z10tileMatrixiiPdS_S_S_S_S_PiS0__param_7];
	ld.param.u64 	%rd82, [_Z10tileMatrixiiPdS_S_S_S_S_PiS0__param_4];
	ld.param.u64 	%rd81, [_Z10tileMatrixiiPdS_S_S_S_S_PiS0__param_2];
	cvta.to.global.u64 	%rd12, %rd3;
	cvta.to.global.u64 	%rd13, %rd6;
	cvta.to.global.u64 	%rd14, %rd82;
	cvta.to.global.u64 	%rd15, %rd83;
	cvta.to.global.u64 	%rd16, %rd84;
	cvta.to.global.u64 	%rd17, %rd81;
	cvta.to.global.u64 	%rd18, %rd5;
	add.s32 	%r6, %r2, 3;
	shl.b32 	%r7, %r1, %r6;
	mul.wide.u32 	%rd19, %r7, 8;
	add.s64 	%rd20, %rd17, %rd19;
	ld.global.f64 	%fd1, [%rd20];
	add.s32 	%r8, %r2, %r1;
	mul.wide.u32 	%rd21, %r8, 8;
	add.s64 	%rd22, %rd18, %rd21;
	st.global.f64 	[%rd22], %fd1;
	shl.b32 	%r9, %r1, 3;
	shl.b32 	%r10, %r9, %r6;
	add.s64 	%rd24, %rd16, %rd11;
	shl.b32 	%r11, %r10, 3;
	mul.wide.u32 	%rd25, %r11, 8;
	add.s64 	%rd26, %rd12, %rd25;
	ld.global.f64 	%fd2, [%rd26];
	ld.global.u32 	%r12, [%rd24];
	shl.b32 	%r13, %r12, %r6;
	shl.b32 	%r14, %r13, 3;
	mul.wide.s32 	%rd27, %r14, 8;
	add.s64 	%rd28, %rd13, %rd27;
	st.global.f64 	[%rd28], %fd2;
	add.s64 	%rd29, %rd14, %rd25;
	ld.global.f64 	%fd3, [%rd29];
	ld.global.u32 	%r15, [%rd24];
	shl.b32 	%r16, %r15, %r6;
	mul.wide.s32 	%rd30, %r16, 8;
	add.s64 	%rd31, %rd15, %rd30;
	st.global.f64 	[%rd31], %fd3;
	shl.b32 	%r17, %r10, 4;
	mul.wide.u32 	%rd32, %r17, 8;
	add.s64 	%rd33, %rd12, %rd32;
	ld.global.f64 	%fd4, [%rd33];
	ld.global.u32 	%r18, [%rd24];
	shl.b32 	%r19, %r18, %r6;
	shl.b32 	%r20, %r19, 4;
	mul.wide.s32 	%rd34, %r20, 8;
	add.s64 	%rd35, %rd13, %rd34;
	st.global.f64 	[%rd35], %fd4;
	add.s64 	%rd36, %rd14, %rd32;
	ld.global.f64 	%fd5, [%rd36];
	ld.global.u32 	%r21, [%rd24];
	ld.global.u32 	%r22, [%rd1];
	add.s32 	%r23, %r6, %r22;
	shl.b32 	%r24, %r21, %r23;
	mul.wide.s32 	%rd37, %r24, 8;
	add.s64 	%rd38, %rd15, %rd37;
	st.global.f64 	[%rd38], %fd5;
	shl.b32 	%r25, %r10, 5;
	mul.wide.u32 	%rd39, %r25, 8;
	add.s64 	%rd40, %rd12, %rd39;
	ld.global.f64 	%fd6, [%rd40];
	ld.global.u32 	%r26, [%rd24];
	shl.b32 	%r27, %r26, %r6;
	shl.b32 	%r28, %r27, 5;
	mul.wide.s32 	%rd41, %r28, 8;
	add.s64 	%rd42, %rd13, %rd41;
	st.global.f64 	[%rd42], %fd6;
	add.s64 	%rd43, %rd14, %rd39;
	ld.global.f64 	%fd7, [%rd43];
	ld.global.u32 	%r29, [%rd24];
	ld.global.u32 	%r30, [%rd1];
	shl.b32 	%r31, %r30, 1;
	add.s32 	%r32, %r6, %r31;
	shl.b32 	%r33, %r29, %r32;
	mul.wide.s32 	%rd44, %r33, 8;
	add.s64 	%rd45, %rd15, %rd44;
	st.global.f64 	[%rd45], %fd7;
	shl.b32 	%r34, %r10, 6;
	mul.wide.u32 	%rd46, %r34, 8;
	add.s64 	%rd47, %rd12, %rd46;
	ld.global.f64 	%fd8, [%rd47];
	ld.global.u32 	%r35, [%rd24];
	shl.b32 	%r36, %r35, %r6;
	shl.b32 	%r37, %r36, 6;
	mul.wide.s32 	%rd48, %r37, 8;
	add.s64 	%rd49, %rd13, %rd48;
	st.global.f64 	[%rd49], %fd8;
	add.s64 	%rd50, %rd14, %rd46;
	ld.global.f64 	%fd9, [%rd50];
	ld.global.u32 	%r38, [%rd24];
	ld.global.u32 	%r39, [%rd1];
	mad.lo.s32 	%r40, %r39, 3, %r6;
	shl.b32 	%r41, %r38, %r40;
	mul.wide.s32 	%rd51, %r41, 8;
	add.s64 	%rd52, %rd15, %rd51;
	st.global.f64 	[%rd52], %fd9;
	shl.b32 	%r42, %r10, 7;
	mul.wide.u32 	%rd53, %r42, 8;
	add.s64 	%rd54, %rd12, %rd53;
	ld.global.f64 	%fd10, [%rd54];
	ld.global.u32 	%r43, [%rd24];
	shl.b32 	%r44, %r43, %r6;
	shl.b32 	%r45, %r44, 7;
	mul.wide.s32 	%rd55, %r45, 8;
	add.s64 	%rd56, %rd13, %rd55;
	st.global.f64 	[%rd56], %fd10;
	add.s64 	%rd57, %rd14, %rd53;
	ld.global.f64 	%fd11, [%rd57];
	ld.global.u32 	%r46, [%rd24];
	ld.global.u32 	%r47, [%rd1];
	shl.b32 	%r48, %r47, 2;
	add.s32 	%r49, %r6, %r48;
	shl.b32 	%r50, %r46, %r49;
	mul.wide.s32 	%rd58, %r50, 8;
	add.s64 	%rd59, %rd15, %rd58;
	st.global.f64 	[%rd59], %fd11;
	shl.b32 	%r51, %r10, 8;
	mul.wide.u32 	%rd60, %r51, 8;
	add.s64 	%rd61, %rd12, %rd60;
	ld.global.f64 	%fd12, [%rd61];
	ld.global.u32 	%r52, [%rd24];
	shl.b32 	%r53, %r52, %r6;
	shl.b32 	%r54, %r53, 8;
	mul.wide.s32 	%rd62, %r54, 8;
	add.s64 	%rd63, %rd13, %rd62;
	st.global.f64 	[%rd63], %fd12;
	add.s64 	%rd64, %rd14, %rd60;
	ld.global.f64 	%fd13, [%rd64];
	ld.global.u32 	%r55, [%rd24];
	ld.global.u32 	%r56, [%rd1];
	mad.lo.s32 	%r57, %r56, 5, %r6;
	shl.b32 	%r58, %r55, %r57;
	mul.wide.s32 	%rd65, %r58, 8;
	add.s64 	%rd66, %rd15, %rd65;
	st.global.f64 	[%rd66], %fd13;
	shl.b32 	%r59, %r10, 9;
	mul.wide.u32 	%rd67, %r59, 8;
	add.s64 	%rd68, %rd12, %rd67;
	ld.global.f64 	%fd14, [%rd68];
	ld.global.u32 	%r60, [%rd24];
	shl.b32 	%r61, %r60, %r6;
	shl.b32 	%r62, %r61, 9;
	mul.wide.s32 	%rd69, %r62, 8;
	add.s64 	%rd70, %rd13, %rd69;
	st.global.f64 	[%rd70], %fd14;
	add.s64 	%rd71, %rd14, %rd67;
	ld.global.f64 	%fd15, [%rd71];
	ld.global.u32 	%r63, [%rd24];
	ld.global.u32 	%r64, [%rd1];
	mad.lo.s32 	%r65, %r64, 6, %r6;
	shl.b32 	%r66, %r63, %r65;
	mul.wide.s32 	%rd72, %r66, 8;
	add.s64 	%rd73, %rd15, %rd72;
	st.global.f64 	[%rd73], %fd15;
	shl.b32 	%r67, %r10, 10;
	mul.wide.u32 	%rd74, %r67, 8;
	add.s64 	%rd75, %rd12, %rd74;
	ld.global.f64 	%fd16, [%rd75];
	ld.global.u32 	%r68, [%rd24];
	shl.b32 	%r69, %r68, %r6;
	shl.b32 	%r70, %r69, 10;
	mul.wide.s32 	%rd76, %r70, 8;
	add.s64 	%rd77, %rd13, %rd76;
	st.global.f64 	[%rd77], %fd16;
	add.s64 	%rd78, %rd14, %rd74;
	ld.global.f64 	%fd17, [%rd78];
	ld.global.u32 	%r71, [%rd24];
	ld.global.u32 	%r72, [%rd1];
	mad.lo.s32 	%r73, %r72, 7, %r6;
	shl.b32 	%r74, %r71, %r73;
	mul.wide.s32 	%rd79, %r74, 8;
	add.s64 	%rd80, %rd15, %rd79;
	st.global.f64 	[%rd80], %fd17;
$L__BB7_2:
	ret;

}
	// .globl	_ZN3cub18CUB_300001_SM_10006detail11EmptyKernelIvEEvv
.visible .entry _ZN3cub18CUB_300001_SM_10006detail11EmptyKernelIvEEvv()
{


	ret;

}


// ===== COMPILED SASS (sm_100) =====

	.target	sm_100

	.elftype	@"ET_EXEC"


//--------------------- .note.nv.tkinfo           --------------------------
	.section	.note.nv.tkinfo,"",@"SHT_NOTE"
	.sectionflags	@"SHF_NOTE_NV_TKINFO"
	.tkinfo
        /*0018*/ 	.word	0x00000002
        /*0030*/ 	.string	""
        /*0030*/ 	.string	"ptxas"
        /*0030*/ 	.string	"Cuda compilation tools, release 13.0, V13.0.88"
        /*0030*/ 	.string	"Build cuda_13.0.r13.0/compiler.36424714_0"
        /*0030*/ 	.string	"-arch sm_100 -m 64 "



//--------------------- .note.nv.cuinfo           --------------------------
	.section	.note.nv.cuinfo,"",@"SHT_NOTE"
	.sectionflags	@"SHF_NOTE_NV_CUINFO"
        /*0018*/ 	.short	0x0002
        /*001a*/ 	.short	0x0064
        /*001c*/ 	.short	0x0082
	.zero		2


//--------------------- .nv.info                  --------------------------
	.section	.nv.info,"",@"SHT_CUDA_INFO"
	.align	4


	//----- nvinfo : EIATTR_REGCOUNT
	.align		4
        /*0000*/ 	.byte	0x04, 0x2f
        /*0002*/ 	.short	(.L_41 - .L_40)
	.align		4
.L_40:
        /*0004*/ 	.word	index@(_Z17fillOffsetsArraysijjjPiS_)
        /*0008*/ 	.word	0x00000020


	//----- nvinfo : EIATTR_FRAME_SIZE
	.align		4
.L_41:
        /*000c*/ 	.byte	0x04, 0x11
        /*000e*/ 	.short	(.L_43 - .L_42)
	.align		4
.L_42:
        /*0010*/ 	.word	index@(_Z17fillOffsetsArraysijjjPiS_)
        /*0014*/ 	.word	0x00000000


	//----- nvinfo : EIATTR_REGCOUNT
	.align		4
.L_43:
        /*0018*/ 	.byte	0x04, 0x2f
        /*001a*/ 	.short	(.L_45 - .L_44)
	.align		4
.L_44:
        /*001c*/ 	.word	index@(_Z16initializeArraysiPiS_)
        /*0020*/ 	.word	0x0000000a


	//----- nvinfo : EIATTR_FRAME_SIZE
	.align		4
.L_45:
        /*0024*/ 	.byte	0x04, 0x11
        /*0026*/ 	.short	(.L_47 - .L_46)
	.align		4
.L_46:
        /*0028*/ 	.word	index@(_Z16initializeArraysiPiS_)
        /*002c*/ 	.word	0x00000000


	//----- nvinfo : EIATTR_REGCOUNT
	.align		4
.L_47:
        /*0030*/ 	.byte	0x04, 0x2f
        /*0032*/ 	.short	(.L_49 - .L_48)
	.align		4
.L_48:
        /*0034*/ 	.word	index@(_Z18fillReductionArrayijPdPiS_)
        /*0038*/ 	.word	0x0000000c


	//----- nvinfo : EIATTR_FRAME_SIZE
	.align		4
.L_49:
        /*003c*/ 	.byte	0x04, 0x11
        /*003e*/ 	.short	(.L_51 - .L_50)
	.align		4
.L_50:
        /*0040*/ 	.word	index@(_Z18fillReductionArrayijPdPiS_)
        /*0044*/ 	.word	0x00000000


	//----- nvinfo : EIATTR_REGCOUNT
	.align		4
.L_51:
        /*0048*/ 	.byte	0x04, 0x2f
        /*004a*/ 	.short	(.L_53 - .L_52)
	.align		4
.L_52:
        /*004c*/ 	.word	index@(_Z8findSpanijjjPiS_PdS_)
        /*0050*/ 	.word	0x00000020


	//----- nvinfo : EIATTR_FRAME_SIZE
	.align		4
.L_53:
        /*0054*/ 	.byte	0x04, 0x11
        /*0056*/ 	.short	(.L_55 - .L_54)
	.align		4
.L_54:
        /*0058*/ 	.word	index@(_Z8findSpanijjjPiS_PdS_)
        /*005c*/ 	.word	0x00000000


	//----- nvinfo : EIATTR_REGCOUNT
	.align		4
.L_55:
        /*0060*/ 	.byte	0x04, 0x2f
        /*0062*/ 	.short	(.L_57 - .L_56)
	.align		4
.L_56:
        /*0064*/ 	.word	index@(_Z15fillCurDimArrayijPiPN3cub18CUB_300001_SM_100012KeyValuePairIidEE)
        /*0068*/ 	.word	0x0000000a


	//----- nvinfo : EIATTR_FRAME_SIZE
	.align		4
.L_57:
        /*006c*/ 	.byte	0x04, 0x11
        /*006e*/ 	.short	(.L_59 - .L_58)
	.align		4
.L_58:
        /*0070*/ 	.word	index@(_Z15fillCurDimArrayijPiPN3cub18CUB_300001_SM_100012KeyValuePairIidEE)
        /*0074*/ 	.word	0x00000000


	//----- nvinfo : EIATTR_REGCOUNT
	.align		4
.L_59:
        /*0078*/ 	.byte	0x04, 0x2f
        /*007a*/ 	.short	(.L_61 - .L_60)
	.align		4
.L_60:
        /*007c*/ 	.word	index@(_Z10fillKeysInijPdPiS0_S_)
        /*0080*/ 	.word	0x0000000e


	//----- nvinfo : EIATTR_FRAME_SIZE
	.align		4
.L_61:
        /*0084*/ 	.byte	0x04, 0x11
        /*0086*/ 	.short	(.L_63 - .L_62)
	.align		4
.L_62:
        /*0088*/ 	.word	index@(_Z10fillKeysInijPdPiS0_S_)
        /*008c*/ 	.word	0x00000000


	//----- nvinfo : EIATTR_REGCOUNT
	.align		4
.L_63:
        /*0090*/ 	.byte	0x04, 0x2f
        /*0092*/ 	.short	(.L_65 - .L_64)
	.align		4
.L_64:
        /*0094*/ 	.word	index@(_Z19generateInputMatrixiiPiPdS0_)
        /*0098*/ 	.word	0x00000030


	//----- nvinfo : EIATTR_FRAME_SIZE
	.align		4
.L_65:
        /*009c*/ 	.byte	0x04, 0x11
        /*009e*/ 	.short	(.L_67 - .L_66)
	.align		4
.L_66:
        /*00a0*/ 	.word	index@(_Z19generateInputMatrixiiPiPdS0_)
        /*00a4*/ 	.word	0x00000000


	//----- nvinfo : EIATTR_REGCOUNT
	.align		4
.L_67:
        /*00a8*/ 	.byte	0x04, 0x2f
        /*00aa*/ 	.short	(.L_69 - .L_68)
	.align		4
.L_68:
        /*00ac*/ 	.word	index@(_Z10tileMatrixiiPdS_S_S_S_S_PiS0_)
        /*00b0*/ 	.word	0x0000001e


	//----- nvinfo : EIATTR_FRAME_SIZE
	.align		4
.L_69:
        /*00b4*/ 	.byte	0x04, 0x11
        /*00b6*/ 	.short	(.L_71 - .L_70)
	.align		4
.L_70:
        /*00b8*/ 	.word	index@(_Z10tileMatrixiiPdS_S_S_S_S_PiS0_)
        /*00bc*/ 	.word	0x00000000


	//----- nvinfo : EIATTR_REGCOUNT
	.align		4
.L_71:
        /*00c0*/ 	.byte	0x04, 0x2f
        /*00c2*/ 	.short	(.L_73 - .L_72)
	.align		4
.L_72:
        /*00c4*/ 	.word	index@(_ZN3cub18CUB_300001_SM_10006detail11EmptyKernelIvEEvv)
        /*00c8*/ 	.word	0x00000004


	//----- nvinfo : EIATTR_FRAME_SIZE
	.align		4
.L_73:
        /*00cc*/ 	.byte	0x04, 0x11
        /*00ce*/ 	.short	(.L_75 - .L_74)
	.align		4
.L_74:
        /*00d0*/ 	.word	index@(_ZN3cub18CUB_300001_SM_10006detail11EmptyKernelIvEEvv)
        /*00d4*/ 	.word	0x00000000


	//----- nvinfo : EIATTR_MIN_STACK_SIZE
	.align		4
.L_75:
        /*00d8*/ 	.byte	0x04, 0x12
        /*00da*/ 	.short	(.L_77 - .L_76)
	.align		4
.L_76:
        /*00dc*/ 	.word	index@(_ZN3cub18CUB_300001_SM_10006detail11EmptyKernelIvEEvv)
        /*00e0*/ 	.word	0x00000000


	//----- nvinfo : EIATTR_MIN_STACK_SIZE
	.align		4
.L_77:
        /*00e4*/ 	.byte	0x04, 0x12
        /*00e6*/ 	.short	(.L_79 - .L_78)
	.align		4
.L_78:
        /*00e8*/ 	.word	index@(_Z10tileMatrixiiPdS_S_S_S_S_PiS0_)
        /*00ec*/ 	.word	0x00000000


	//----- nvinfo : EIATTR_MIN_STACK_SIZE
	.align		4
.L_79:
        /*00f0*/ 	.byte	0x04, 0x12
        /*00f2*/ 	.short	(.L_81 - .L_80)
	.align		4
.L_80:
        /*00f4*/ 	.word	index@(_Z19generateInputMatrixiiPiPdS0_)
        /*00f8*/ 	.word	0x00000000


	//----- nvinfo : EIATTR_MIN_STACK_SIZE
	.align		4
.L_81:
        /*00fc*/ 	.byte	0x04, 0x12
        /*00fe*/ 	.short	(.L_83 - .L_82)
	.align		4
.L_82:
        /*0100*/ 	.word	index@(_Z10fillKeysInijPdPiS0_S_)
        /*0104*/ 	.word	0x00000000


	//----- nvinfo : EIATTR_MIN_STACK_SIZE
	.align		4
.L_83:
        /*0108*/ 	.byte	0x04, 0x12
        /*010a*/ 	.short	(.L_85 - .L_84)
	.align		4
.L_84:
        /*010c*/ 	.word	index@(_Z15fillCurDimArrayijPiPN3cub18CUB_300001_SM_100012KeyValuePairIidEE)
        /*0110*/ 	.word	0x00000000


	//----- nvinfo : EIATTR_MIN_STACK_SIZE
	.align		4
.L_85:
        /*0114*/ 	.byte	0x04, 0x12
        /*0116*/ 	.short	(.L_87 - .L_86)
	.align		4
.L_86:
        /*0118*/ 	.word	index@(_Z8findSpanijjjPiS_PdS_)
        /*011c*/ 	.word	0x00000000


	//----- nvinfo : EIATTR_MIN_STACK_SIZE
	.align		4
.L_87:
        /*0120*/ 	.byte	0x04, 0x12
        /*0122*/ 	.short	(.L_89 - .L_88)
	.align		4
.L_88:
        /*0124*/ 	.word	index@(_Z18fillReductionArrayijPdPiS_)
        /*0128*/ 	.word	0x00000000


	//----- nvinfo : EIATTR_MIN_STACK_SIZE
	.align		4
.L_89:
        /*012c*/ 	.byte	0x04, 0x12
        /*012e*/ 	.short	(.L_91 - .L_90)
	.align		4
.L_90:
        /*0130*/ 	.word	index@(_Z16initializeArraysiPiS_)
        /*0134*/ 	.word	0x00000000


	//----- nvinfo : EIATTR_MIN_STACK_SIZE
	.align		4
.L_91:
        /*0138*/ 	.byte	0x04, 0x12
        /*013a*/ 	.short	(.L_93 - .L_92)
	.align		4
.L_92:
        /*013c*/ 	.word	index@(_Z17fillOffsetsArraysijjjPiS_)
        /*0140*/ 	.word	0x00000000
.L_93:


//--------------------- .nv.compat                --------------------------
	.section	.nv.compat,"",@"SHT_CUDA_COMPAT_INFO"
	.align	4
        /*0000*/ 	.byte	0x02, 0x09, 0x00, 0x00, 0x02, 0x02, 0x01, 0x00, 0x02, 0x05, 0x05, 0x00, 0x03, 0x07, 0x01, 0x01
        /*0010*/ 	.byte	0x02, 0x03, 0x00, 0x00, 0x02, 0x06, 0x01, 0x00, 0x04, 0x0b, 0x08, 0x00, 0x01, 0x00, 0x00, 0x00
        /*0020*/ 	.byte	0x00, 0x00, 0x00, 0x00


//--------------------- .nv.info._ZN3cub18CUB_300001_SM_10006detail11EmptyKernelIvEEvv --------------------------
	.section	.nv.info._ZN3cub18CUB_300001_SM_10006detail11EmptyKernelIvEEvv,"",@"SHT_CUDA_INFO"
	.sectionflags	@""
	.align	4


	//----- nvinfo : EIATTR_CUDA_API_VERSION
	.align		4
        /*0000*/ 	.byte	0x04, 0x37
        /*0002*/ 	.short	(.L_95 - .L_94)
.L_94:
        /*0004*/ 	.word	0x00000082


	//----- nvinfo : EIATTR_SPARSE_MMA_MASK
	.align		4
.L_95:
        /*0008*/ 	.byte	0x03, 0x50
        /*000a*/ 	.short	0x0000


	//----- nvinfo : EIATTR_MAXREG_COUNT
	.align		4
        /*000c*/ 	.byte	0x03, 0x1b
        /*000e*/ 	.short	0x00ff


	//----- nvinfo : EIATTR_MERCURY_ISA_VERSION
	.align		4
        /*0010*/ 	.byte	0x03, 0x5f
        /*0012*/ 	.short	0x0101


	//----- nvinfo : EIATTR_VRC_CTA_INIT_COUNT
	.align		4
        /*0014*/ 	.byte	0x02, 0x4a
	.zero		1
	.zero		1


	//----- nvinfo : EIATTR_EXIT_INSTR_OFFSETS
	.align		4
        /*0018*/ 	.byte	0x04, 0x1c
        /*001a*/ 	.short	(.L_97 - .L_96)


	//   ....[0]....
.L_96:
        /*001c*/ 	.word	0x00000010


	//----- nvinfo : EIATTR_SW_WAR
	.align		4
.L_97:
        /*0020*/ 	.byte	0x04, 0x36
        /*0022*/ 	.short	(.L_99 - .L_98)
.L_98:
        /*0024*/ 	.word	0x00000008
.L_99:


//--------------------- .nv.info._Z10tileMatrixiiPdS_S_S_S_S_PiS0_ --------------------------
	.section	.nv.info._Z10tileMatrixiiPdS_S_S_S_S_PiS0_,"",@"SHT_CUDA_INFO"
	.sectionflags	@""
	.align	4


	//----- nvinfo : EIATTR_CUDA_API_VERSION
	.align		4
        /*0000*/ 	.byte	0x04, 0x37
        /*0002*/ 	.short	(.L_101 - .L_100)
.L_100:
        /*0004*/ 	.word	0x00000082


	//----- nvinfo : EIATTR_KPARAM_INFO
	.align		4
.L_101:
        /*0008*/ 	.byte	0x04, 0x17
        /*000a*/ 	.short	(.L_103 - .L_102)
.L_102:
        /*000c*/ 	.word	0x00000000
        /*0010*/ 	.short	0x0009
        /*0012*/ 	.short	0x0040
        /*0014*/ 	.byte	0x00, 0xf5, 0x21, 0x00


	//----- nvinfo : EIATTR_KPARAM_INFO
	.align		4
.L_103:
        /*0018*/ 	.byte	0x04, 0x17
        /*001a*/ 	.short	(.L_105 - .L_104)
.L_104:
        /*001c*/ 	.word	0x00000000
        /*0020*/ 	.short	0x0008
        /*0022*/ 	.short	0x0038
        /*0024*/ 	.byte	0x00, 0xf5, 0x21, 0x00


	//----- nvinfo : EIATTR_KPARAM_INFO
	.align		4
.L_105:
        /*0028*/ 	.byte	0x04, 0x17
        /*002a*/ 	.short	(.L_107 - .L_106)
.L_106:
        /*002c*/ 	.word	0x00000000
        /*0030*/ 	.short	0x0007
        /*0032*/ 	.short	0x0030
        /*0034*/ 	.byte	0x00, 0xf5, 0x21, 0x00


	//----- nvinfo : EIATTR_KPARAM_INFO
	.align		4
.L_107:
        /*0038*/ 	.byte	0x04, 0x17
        /*003a*/ 	.short	(.L_109 - .L_108)
.L_108:
        /*003c*/ 	.word	0x00000000
        /*0040*/ 	.short	0x0006
        /*0042*/ 	.short	0x0028
        /*0044*/ 	.byte	0x00, 0xf5, 0x21, 0x00


	//----- nvinfo : EIATTR_KPARAM_INFO
	.align		4
.L_109:
        /*0048*/ 	.byte	0x04, 0x17
        /*004a*/ 	.short	(.L_111 - .L_110)
.L_110:
        /*004c*/ 	.word	0x00000000
        /*0050*/ 	.short	0x0005
        /*0052*/ 	.short	0x0020
        /*0054*/ 	.byte	0x00, 0xf5, 0x21, 0x00


	//----- nvinfo : EIATTR_KPARAM_INFO
	.align		4
.L_111:
        /*0058*/ 	.byte	0x04, 0x17
        /*005a*/ 	.short	(.L_113 - .L_112)
.L_112:
        /*005c*/ 	.word	0x00000000
        /*0060*/ 	.short	0x0004
        /*0062*/ 	.short	0x0018
        /*0064*/ 	.byte	0x00, 0xf5, 0x21, 0x00


	//----- nvinfo : EIATTR_KPARAM_INFO
	.align		4
.L_113:
        /*0068*/ 	.byte	0x04, 0x17
        /*006a*/ 	.short	(.L_115 - .L_114)
.L_114:
        /*006c*/ 	.word	0x00000000
        /*0070*/ 	.short	0x0003
        /*0072*/ 	.short	0x0010
        /*0074*/ 	.byte	0x00, 0xf5, 0x21, 0x00


	//----- nvinfo : EIATTR_KPARAM_INFO
	.align		4
.L_115:
        /*0078*/ 	.byte	0x04, 0x17
        /*007a*/ 	.short	(.L_117 - .L_116)
.L_116:
        /*007c*/ 	.word	0x00000000
        /*0080*/ 	.short	0x0002
        /*0082*/ 	.short	0x0008
        /*0084*/ 	.byte	0x00, 0xf5, 0x21, 0x00


	//----- nvinfo : EIATTR_KPARAM_INFO
	.align		4
.L_117:
        /*0088*/ 	.byte	0x04, 0x17
        /*008a*/ 	.short	(.L_119 - .L_118)
.L_118:
        /*008c*/ 	.word	0x00000000
        /*0090*/ 	.short	0x0001
        /*0092*/ 	.short	0x0004
        /*0094*/ 	.byte	0x00, 0xf0, 0x11, 0x00


	//----- nvinfo : EIATTR_KPARAM_INFO
	.align		4
.L_119:
        /*0098*/ 	.byte	0x04, 0x17
        /*009a*/ 	.short	(.L_121 - .L_120)
.L_120:
        /*009c*/ 	.word	0x00000000
        /*00a0*/ 	.short	0x0000
        /*00a2*/ 	.short	0x0000
        /*00a4*/ 	.byte	0x00, 0xf0, 0x11, 0x00


	//----- nvinfo : EIATTR_SPARSE_MMA_MASK
	.align		4
.L_121:
        /*00a8*/ 	.byte	0x03, 0x50
        /*00aa*/ 	.short	0x0000


	//----- nvinfo : EIATTR_MAXREG_COUNT
	.align		4
        /*00ac*/ 	.byte	0x03, 0x1b
        /*00ae*/ 	.short	0x00ff


	//----- nvinfo : EIATTR_MERCURY_ISA_VERSION
	.align		4
        /*00b0*/ 	.byte	0x03, 0x5f
        /*00b2*/ 	.short	0x0101


	//----- nvinfo : EIATTR_VRC_CTA_INIT_COUNT
	.align		4
        /*00b4*/ 	.byte	0x02, 0x4a
	.zero		1
	.zero		1


	//----- nvinfo : EIATTR_EXIT_INSTR_OFFSETS
	.align		4
        /*00b8*/ 	.byte	0x04, 0x1c
        /*00ba*/ 	.short	(.L_123 - .L_122)


	//   ....[0]....
.L_122:
        /*00bc*/ 	.word	0x000000a0


	//   ....[1]....
        /*00c0*/ 	.word	0x000009a0


	//----- nvinfo : EIATTR_CBANK_PARAM_SIZE
	.align		4
.L_123:
        /*00c4*/ 	.byte	0x03, 0x19
        /*00c6*/ 	.short	0x0048


	//----- nvinfo : EIATTR_PARAM_CBANK
	.align		4
        /*00c8*/ 	.byte	0x04, 0x0a
        /*00ca*/ 	.short	(.L_125 - .L_124)
	.align		4
.L_124:
        /*00cc*/ 	.word	index@(.nv.constant0._Z10tileMatrixiiPdS_S_S_S_S_PiS0_)
        /*00d0*/ 	.short	0x0380
        /*00d2*/ 	.short	0x0048


	//----- nvinfo : EIATTR_SW_WAR
	.align		4
.L_125:
        /*00d4*/ 	.byte	0x04, 0x36
        /*00d6*/ 	.short	(.L_127 - .L_126)
.L_126:
        /*00d8*/ 	.word	0x00000008
.L_127:


//--------------------- .nv.info._Z19generateInputMatrixiiPiPdS0_ --------------------------
	.section	.nv.info._Z19generateInputMatrixiiPiPdS0_,"",@"SHT_CUDA_INFO"
	.sectionflags	@""
	.align	4


	//----- nvinfo : EIATTR_CUDA_API_VERSION
	.align		4
        /*0000*/ 	.byte	0x04, 0x37
        /*0002*/ 	.short	(.L_129 - .L_128)
.L_128:
        /*0004*/ 	.word	0x00000082


	//----- nvinfo : EIATTR_KPARAM_INFO
	.align		4
.L_129:
        /*0008*/ 	.byte	0x04, 0x17
        /*000a*/ 	.short	(.L_131 - .L_130)
.L_130:
        /*000c*/ 	.word	0x00000000
        /*0010*/ 	.short	0x0004
        /*0012*/ 	.short	0x0018
        /*0014*/ 	.byte	0x00, 0xf5, 0x21, 0x00


	//----- nvinfo : EIATTR_KPARAM_INFO
	.align		4
.L_131:
        /*0018*/ 	.byte	0x04, 0x17
        /*001a*/ 	.short	(.L_133 - .L_132)
.L_132:
        /*001c*/ 	.word	0x00000000
        /*0020*/ 	.short	0x0003
        /*0022*/ 	.short	0x0010
        /*0024*/ 	.byte	0x00, 0xf5, 0x21, 0x00


	//----- nvinfo : EIATTR_KPARAM_INFO
	.align		4
.L_133:
        /*0028*/ 	.byte	0x04, 0x17
        /*002a*/ 	.short	(.L_135 - .L_134)
.L_134:
        /*002c*/ 	.word	0x00000000
        /*0030*/ 	.short	0x0002
        /*0032*/ 	.short	0x0008
        /*0034*/ 	.byte	0x00, 0xf5, 0x21, 0x00


	//----- nvinfo : EIATTR_KPARAM_INFO
	.align		4
.L_135:
        /*0038*/ 	.byte	0x04, 0x17
        /*003a*/ 	.short	(.L_137 - .L_136)
.L_136:
        /*003c*/ 	.word	0x00000000
        /*0040*/ 	.short	0x0001
        /*0042*/ 	.short	0x0004
        /*0044*/ 	.byte	0x00, 0xf0, 0x11, 0x00


	//----- nvinfo : EIATTR_KPARAM_INFO
	.align		4
.L_137:
        /*0048*/ 	.byte	0x04, 0x17
        /*004a*/ 	.short	(.L_139 - .L_138)
.L_138:
        /*004c*/ 	.word	0x00000000
        /*0050*/ 	.short	0x0000
        /*0052*/ 	.short	0x0000
        /*0054*/ 	.byte	0x00, 0xf0, 0x11, 0x00


	//----- nvinfo : EIATTR_SPARSE_MMA_MASK
	.align		4
.L_139:
        /*0058*/ 	.byte	0x03, 0x50
        /*005a*/ 	.short	0x0000


	//----- nvinfo : EIATTR_MAXREG_COUNT
	.align		4
        /*005c*/ 	.byte	0x03, 0x1b
        /*005e*/ 	.short	0x00ff


	//----- nvinfo : EIATTR_MERCURY_ISA_VERSION
	.align		4
        /*0060*/ 	.byte	0x03, 0x5f
        /*0062*/ 	.short	0x0101


	//----- nvinfo : EIATTR_VRC_CTA_INIT_COUNT
	.align		4
        /*0064*/ 	.byte	0x02, 0x4a
	.zero		1
	.zero		1


	//----- nvinfo : EIATTR_EXIT_INSTR_OFFSETS
	.align		4
        /*0068*/ 	.byte	0x04, 0x1c
        /*006a*/ 	.short	(.L_141 - .L_140)


	//   ....[0]....
.L_140:
        /*006c*/ 	.word	0x00000090


	//   ....[1]....
        /*0070*/ 	.word	0x00000ea0


	//----- nvinfo : EIATTR_CBANK_PARAM_SIZE
	.align		4
.L_141:
        /*0074*/ 	.byte	0x03, 0x19
        /*0076*/ 	.short	0x0020


	//----- nvinfo : EIATTR_PARAM_CBANK
	.align		4
        /*0078*/ 	.byte	0x04, 0x0a
        /*007a*/ 	.short	(.L_143 - .L_142)
	.align		4
.L_142:
        /*007c*/ 	.word	index@(.nv.constant0._Z19generateInputMatrixiiPiPdS0_)
        /*0080*/ 	.short	0x0380
        /*0082*/ 	.short	0x0020


	//----- nvinfo : EIATTR_SW_WAR
	.align		4
.L_143:
        /*0084*/ 	.byte	0x04, 0x36
        /*0086*/ 	.short	(.L_145 - .L_144)
.L_144:
        /*0088*/ 	.word	0x00000008
.L_145:


//--------------------- .nv.info._Z10fillKeysInijPdPiS0_S_ --------------------------
	.section	.nv.info._Z10fillKeysInijPdPiS0_S_,"",@"SHT_CUDA_INFO"
	.sectionflags	@""
	.align	4


	//----- nvinfo : EIATTR_CUDA_API_VERSION
	.align		4
        /*0000*/ 	.byte	0x04, 0x37
        /*0002*/ 	.short	(.L_147 - .L_146)
.L_146:
        /*0004*/ 	.word	0x00000082


	//----- nvinfo : EIATTR_KPARAM_INFO
	.align		4
.L_147:
        /*0008*/ 	.byte	0x04, 0x17
        /*000a*/ 	.short	(.L_149 - .L_148)
.L_148:
        /*000c*/ 	.word	0x00000000
        /*0010*/ 	.short	0x0005
        /*0012*/ 	.short	0x0020
        /*0014*/ 	.byte	0x00, 0xf5, 0x21, 0x00


	//----- nvinfo : EIATTR_KPARAM_INFO
	.align		4
.L_149:
        /*0018*/ 	.byte	0x04, 0x17
        /*001a*/ 	.short	(.L_151 - .L_150)
.L_150:
        /*001c*/ 	.word	0x00000000
        /*0020*/ 	.short	0x0004
        /*0022*/ 	.short	0x0018
        /*0024*/ 	.byte	0x00, 0xf5, 0x21, 0x00


	//----- nvinfo : EIATTR_KPARAM_INFO
	.align		4
.L_151:
        /*0028*/ 	.byte	0x04, 0x17
        /*002a*/ 	.short	(.L_153 - .L_152)
.L_152:
        /*002c*/ 	.word	0x00000000
        /*0030*/ 	.short	0x0003
        /*0032*/ 	.short	0x0010
        /*0034*/ 	.byte	0x00, 0xf5, 0x21, 0x00


	//----- nvinfo : EIATTR_KPARAM_INFO
	.align		4
.L_153:
        /*0038*/ 	.byte	0x04, 0x17
        /*003a*/ 	.short	(.L_155 - .L_154)
.L_154:
        /*003c*/ 	.word	0x00000000
        /*0040*/ 	.short	0x0002
        /*0042*/ 	.short	0x0008
        /*0044*/ 	.byte	0x00, 0xf5, 0x21, 0x00


	//----- nvinfo : EIATTR_KPARAM_INFO
	.align		4
.L_155:
        /*0048*/ 	.byte	0x04, 0x17
        /*004a*/ 	.short	(.L_157 - .L_156)
.L_156:
        /*004c*/ 	.word	0x00000000
        /*0050*/ 	.short	0x0001
        /*0052*/ 	.short	0x0004
        /*0054*/ 	.byte	0x00, 0xf0, 0x11, 0x00


	//----- nvinfo : EIATTR_KPARAM_INFO
	.align		4
.L_157:
        /*0058*/ 	.byte	0x04, 0x17
        /*005a*/ 	.short	(.L_159 - .L_158)
.L_158:
        /*005c*/ 	.word	0x00000000
        /*0060*/ 	.short	0x0000
        /*0062*/ 	.short	0x0000
        /*0064*/ 	.byte	0x00, 0xf0, 0x11, 0x00


	//----- nvinfo : EIATTR_SPARSE_MMA_MASK
	.align		4
.L_159:
        /*0068*/ 	.byte	0x03, 0x50
        /*006a*/ 	.short	0x0000


	//----- nvinfo : EIATTR_MAXREG_COUNT
	.align		4
        /*006c*/ 	.byte	0x03, 0x1b
        /*006e*/ 	.short	0x00ff


	//----- nvinfo : EIATTR_MERCURY_ISA_VERSION
	.align		4
        /*0070*/ 	.byte	0x03, 0x5f
        /*0072*/ 	.short	0x0101


	//----- nvinfo : EIATTR_VRC_CTA_INIT_COUNT
	.align		4
        /*0074*/ 	.byte	0x02, 0x4a
	.zero		1
	.zero		1


	//----- nvinfo : EIATTR_EXIT_INSTR_OFFSETS
	.align		4
        /*0078*/ 	.byte	0x04, 0x1c
        /*007a*/ 	.short	(.L_161 - .L_160)


	//   ....[0]....
.L_160:
        /*007c*/ 	.word	0x00000070


	//   ....[1]....
        /*0080*/ 	.word	0x000002b0


	//----- nvinfo : EIATTR_CBANK_PARAM_SIZE
	.align		4
.L_161:
        /*0084*/ 	.byte	0x03, 0x19
        /*0086*/ 	.short	0x0028


	//----- nvinfo : EIATTR_PARAM_CBANK
	.align		4
        /*0088*/ 	.byte	0x04, 0x0a
        /*008a*/ 	.short	(.L_163 - .L_162)
	.align		4
.L_162:
        /*008c*/ 	.word	index@(.nv.constant0._Z10fillKeysInijPdPiS0_S_)
        /*0090*/ 	.short	0x0380
        /*0092*/ 	.short	0x0028


	//----- nvinfo : EIATTR_SW_WAR
	.align		4
.L_163:
        /*0094*/ 	.byte	0x04, 0x36
        /*0096*/ 	.short	(.L_165 - .L_164)
.L_164:
        /*0098*/ 	.word	0x00000008
.L_165:


//--------------------- .nv.info._Z15fillCurDimArrayijPiPN3cub18CUB_300001_SM_100012KeyValuePairIidEE --------------------------
	.section	.nv.info._Z15fillCurDimArrayijPiPN3cub18CUB_300001_SM_100012KeyValuePairIidEE,"",@"SHT_CUDA_INFO"
	.sectionflags	@""
	.align	4


	//----- nvinfo : EIATTR_CUDA_API_VERSION
	.align		4
        /*0000*/ 	.byte	0x04, 0x37
        /*0002*/ 	.short	(.L_167 - .L_166)
.L_166:
        /*0004*/ 	.word	0x00000082


	//----- nvinfo : EIATTR_KPARAM_INFO
	.align		4
.L_167:
        /*0008*/ 	.byte	0x04, 0x17
        /*000a*/ 	.short	(.L_169 - .L_168)
.L_168:
        /*000c*/ 	.word	0x00000000
        /*0010*/ 	.short	0x0003
        /*0012*/ 	.short	0x0010
        /*0014*/ 	.byte	0x00, 0xf5, 0x21, 0x00


	//----- nvinfo : EIATTR_KPARAM_INFO
	.align		4
.L_169:
        /*0018*/ 	.byte	0x04, 0x17
        /*001a*/ 	.short	(.L_171 - .L_170)
.L_170:
        /*001c*/ 	.word	0x00000000
        /*0020*/ 	.short	0x0002
        /*0022*/ 	.short	0x0008
        /*0024*/ 	.byte	0x00, 0xf5, 0x21, 0x00


	//----- nvinfo : EIATTR_KPARAM_INFO
	.align		4
.L_171:
        /*0028*/ 	.byte	0x04, 0x17
        /*002a*/ 	.short	(.L_173 - .L_172)
.L_172:
        /*002c*/ 	.word	0x00000000
        /*0030*/ 	.short	0x0001
        /*0032*/ 	.short	0x0004
        /*0034*/ 	.byte	0x00, 0xf0, 0x11, 0x00


	//----- nvinfo : EIATTR_KPARAM_INFO
	.align		4
.L_173:
        /*0038*/ 	.byte	0x04, 0x17
        /*003a*/ 	.short	(.L_175 - .L_174)
.L_174:
        /*003c*/ 	.word	0x00000000
        /*0040*/ 	.short	0x0000
        /*0042*/ 	.short	0x0000
        /*0044*/ 	.byte	0x00, 0xf0, 0x11, 0x00


	//----- nvinfo : EIATTR_SPARSE_MMA_MASK
	.align		4
.L_175:
        /*0048*/ 	.byte	0x03, 0x50
        /*004a*/ 	.short	0x0000


	//----- nvinfo : EIATTR_MAXREG_COUNT
	.align		4
        /*004c*/ 	.byte	0x03, 0x1b
        /*004e*/ 	.short	0x00ff


	//----- nvinfo : EIATTR_MERCURY_ISA_VERSION
	.align		4
        /*0050*/ 	.byte	0x03, 0x5f
        /*0052*/ 	.short	0x0101


	//----- nvinfo : EIATTR_VRC_CTA_INIT_COUNT
	.align		4
        /*0054*/ 	.byte	0x02, 0x4a
	.zero		1
	.zero		1


	//----- nvinfo : EIATTR_EXIT_INSTR_OFFSETS
	.align		4
        /*0058*/ 	.byte	0x04, 0x1c
        /*005a*/ 	.short	(.L_177 - .L_176)


	//   ....[0]....
.L_176:
        /*005c*/ 	.word	0x00000070


	//   ....[1]....
        /*0060*/ 	.word	0x000000f0


	//----- nvinfo : EIATTR_CBANK_PARAM_SIZE
	.align		4
.L_177:
        /*0064*/ 	.byte	0x03, 0x19
        /*0066*/ 	.short	0x0018


	//----- nvinfo : EIATTR_PARAM_CBANK
	.align		4
        /*0068*/ 	.byte	0x04, 0x0a
        /*006a*/ 	.short	(.L_179 - .L_178)
	.align		4
.L_178:
        /*006c*/ 	.word	index@(.nv.constant0._Z15fillCurDimArrayijPiPN3cub18CUB_300001_SM_100012KeyValuePairIidEE)
        /*0070*/ 	.short	0x0380
        /*0072*/ 	.short	0x0018


	//----- nvinfo : EIATTR_SW_WAR
	.align		4
.L_179:
        /*0074*/ 	.byte	0x04, 0x36
        /*0076*/ 	.short	(.L_181 - .L_180)
.L_180:
        /*0078*/ 	.word	0x00000008
.L_181:


//--------------------- .nv.info._Z8findSpanijjjPiS_PdS_ --------------------------
	.section	.nv.info._Z8findSpanijjjPiS_PdS_,"",@"SHT_CUDA_INFO"
	.sectionflags	@""
	.align	4


	//----- nvinfo : EIATTR_CUDA_API_VERSION
	.align		4
        /*0000*/ 	.byte	0x04, 0x37
        /*0002*/ 	.short	(.L_183 - .L_182)
.L_182:
        /*0004*/ 	.word	0x00000082


	//----- nvinfo : EIATTR_KPARAM_INFO
	.align		4
.L_183:
        /*0008*/ 	.byte	0x04, 0x17
        /*000a*/ 	.short	(.L_185 - .L_184)
.L_184:
        /*000c*/ 	.word	0x00000000
        /*0010*/ 	.short	0x0007
        /*0012*/ 	.short	0x0028
        /*0014*/ 	.byte	0x00, 0xf5, 0x21, 0x00


	//----- nvinfo : EIATTR_KPARAM_INFO
	.align		4
.L_185:
        /*0018*/ 	.byte	0x04, 0x17
        /*001a*/ 	.short	(.L_187 - .L_186)
.L_186:
        /*001c*/ 	.word	0x00000000
        /*0020*/ 	.short	0x0006
        /*0022*/ 	.short	0x0020
        /*0024*/ 	.byte	0x00, 0xf5, 0x21, 0x00


	//----- nvinfo : EIATTR_KPARAM_INFO
	.align		4
.L_187:
        /*0028*/ 	.byte	0x04, 0x17
        /*002a*/ 	.short	(.L_189 - .L_188)
.L_188:
        /*002c*/ 	.word	0x00000000
        /*0030*/ 	.short	0x0005
        /*0032*/ 	.short	0x0018
        /*0034*/ 	.byte	0x00, 0xf5, 0x21, 0x00


	//----- nvinfo : EIATTR_KPARAM_INFO
	.align		4
.L_189:
        /*0038*/ 	.byte	0x04, 0x17
        /*003a*/ 	.short	(.L_191 - .L_190)
.L_190:
        /*003c*/ 	.word	0x00000000
        /*0040*/ 	.short	0x0004
        /*0042*/ 	.short	0x0010
        /*0044*/ 	.byte	0x00, 0xf5, 0x21, 0x00


	//----- nvinfo : EIATTR_KPARAM_INFO
	.align		4
.L_191:
        /*0048*/ 	.byte	0x04, 0x17
        /*004a*/ 	.short	(.L_193 - .L_192)
.L_192:
        /*004c*/ 	.word	0x00000000
        /*0050*/ 	.short	0x0003
        /*0052*/ 	.short	0x000c
        /*0054*/ 	.byte	0x00, 0xf0, 0x11, 0x00


	//----- nvinfo : EIATTR_KPARAM_INFO
	.align		4
.L_193:
        /*0058*/ 	.byte	0x04, 0x17
        /*005a*/ 	.short	(.L_195 - .L_194)
.L_194:
        /*005c*/ 	.word	0x00000000
        /*0060*/ 	.short	0x0002
        /*0062*/ 	.short	0x0008
        /*0064*/ 	.byte	0x00, 0xf0, 0x11, 0x00


	//----- nvinfo : EIATTR_KPARAM_INFO
	.align		4
.L_195:
        /*0068*/ 	.byte	0x04, 0x17
        /*006a*/ 	.short	(.L_197 - .L_196)
.L_196:
        /*006c*/ 	.word	0x00000000
        /*0070*/ 	.short	0x0001
        /*0072*/ 	.short	0x0004
        /*0074*/ 	.byte	0x00, 0xf0, 0x11, 0x00


	//----- nvinfo : EIATTR_KPARAM_INFO
	.align		4
.L_197:
        /*0078*/ 	.byte	0x04, 0x17
        /*007a*/ 	.short	(.L_199 - .L_198)
.L_198:
        /*007c*/ 	.word	0x00000000
        /*0080*/ 	.short	0x0000
        /*0082*/ 	.short	0x0000
        /*0084*/ 	.byte	0x00, 0xf0, 0x11, 0x00


	//----- nvinfo : EIATTR_SPARSE_MMA_MASK
	.align		4
.L_199:
        /*0088*/ 	.byte	0x03, 0x50
        /*008a*/ 	.short	0x0000


	//----- nvinfo : EIATTR_MAXREG_COUNT
	.align		4
        /*008c*/ 	.byte	0x03, 0x1b
        /*008e*/ 	.short	0x00ff


	//----- nvinfo : EIATTR_MERCURY_ISA_VERSION
	.align		4
        /*0090*/ 	.byte	0x03, 0x5f
        /*0092*/ 	.short	0x0101


	//----- nvinfo : EIATTR_VRC_CTA_INIT_COUNT
	.align		4
        /*0094*/ 	.byte	0x02, 0x4a
	.zero		1
	.zero		1


	//----- nvinfo : EIATTR_EXIT_INSTR_OFFSETS
	.align		4
        /*0098*/ 	.byte	0x04, 0x1c
        /*009a*/ 	.short	(.L_201 - .L_200)


	//   ....[0]....
.L_200:
        /*009c*/ 	.word	0x00000d70


	//   ....[1]....
        /*00a0*/ 	.word	0x00000dd0


	//----- nvinfo : EIATTR_CRS_STACK_SIZE
	.align		4
.L_201:
        /*00a4*/ 	.byte	0x04, 0x1e
        /*00a6*/ 	.short	(.L_203 - .L_202)
.L_202:
        /*00a8*/ 	.word	0x00000000


	//----- nvinfo : EIATTR_CBANK_PARAM_SIZE
	.align		4
.L_203:
        /*00ac*/ 	.byte	0x03, 0x19
        /*00ae*/ 	.short	0x0030


	//----- nvinfo : EIATTR_PARAM_CBANK
	.align		4
        /*00b0*/ 	.byte	0x04, 0x0a
        /*00b2*/ 	.short	(.L_205 - .L_204)
	.align		4
.L_204:
        /*00b4*/ 	.word	index@(.nv.constant0._Z8findSpanijjjPiS_PdS_)
        /*00b8*/ 	.short	0x0380
        /*00ba*/ 	.short	0x0030


	//----- nvinfo : EIATTR_SW_WAR
	.align		4
.L_205:
        /*00bc*/ 	.byte	0x04, 0x36
        /*00be*/ 	.short	(.L_207 - .L_206)
.L_206:
        /*00c0*/ 	.word	0x00000008
.L_207:


//--------------------- .nv.info._Z18fillReductionArrayijPdPiS_ --------------------------
	.section	.nv.info._Z18fillReductionArrayijPdPiS_,"",@"SHT_CUDA_INFO"
	.sectionflags	@""
	.align	4


	//----- nvinfo : EIATTR_CUDA_API_VERSION
	.align		4
        /*0000*/ 	.byte	0x04, 0x37
        /*0002*/ 	.short	(.L_209 - .L_208)
.L_208:
        /*0004*/ 	.word	0x00000082


	//----- nvinfo : EIATTR_KPARAM_INFO
	.align		4
.L_209:
        /*0008*/ 	.byte	0x04, 0x17
        /*000a*/ 	.short	(.L_211 - .L_210)
.L_210:
        /*000c*/ 	.word	0x00000000
        /*0010*/ 	.short	0x0004
        /*0012*/ 	.short	0x0018
        /*0014*/ 	.byte	0x00, 0xf5, 0x21, 0x00


	//----- nvinfo : EIATTR_KPARAM_INFO
	.align		4
.L_211:
        /*0018*/ 	.byte	0x04, 0x17
        /*001a*/ 	.short	(.L_213 - .L_212)
.L_212:
        /*001c*/ 	.word	0x00000000
        /*0020*/ 	.short	0x0003
        /*0022*/ 	.short	0x0010
        /*0024*/ 	.byte	0x00, 0xf5, 0x21, 0x00


	//----- nvinfo : EIATTR_KPARAM_INFO
	.align		4
.L_213:
        /*0028*/ 	.byte	0x04, 0x17
        /*002a*/ 	.short	(.L_215 - .L_214)
.L_214:
        /*002c*/ 	.word	0x00000000
        /*0030*/ 	.short	0x0002
        /*0032*/ 	.short	0x0008
        /*0034*/ 	.byte	0x00, 0xf5, 0x21, 0x00


	//----- nvinfo : EIATTR_KPARAM_INFO
	.align		4
.L_215:
        /*0038*/ 	.byte	0x04, 0x17
        /*003a*/ 	.short	(.L_217 - .L_216)
.L_216:
        /*003c*/ 	.word	0x00000000
        /*0040*/ 	.short	0x0001
        /*0042*/ 	.short	0x0004
        /*0044*/ 	.byte	0x00, 0xf0, 0x11, 0x00


	//----- nvinfo : EIATTR_KPARAM_INFO
	.align		4
.L_217:
        /*0048*/ 	.byte	0x04, 0x17
        /*004a*/ 	.short	(.L_219 - .L_218)
.L_218:
        /*004c*/ 	.word	0x00000000
        /*0050*/ 	.short	0x0000
        /*0052*/ 	.short	0x0000
        /*0054*/ 	.byte	0x00, 0xf0, 0x11, 0x00


	//----- nvinfo : EIATTR_SPARSE_MMA_MASK
	.align		4
.L_219:
        /*0058*/ 	.byte	0x03, 0x50
        /*005a*/ 	.short	0x0000


	//----- nvinfo : EIATTR_MAXREG_COUNT
	.align		4
        /*005c*/ 	.byte	0x03, 0x1b
        /*005e*/ 	.short	0x00ff


	//----- nvinfo : EIATTR_MERCURY_ISA_VERSION
	.align		4
        /*0060*/ 	.byte	0x03, 0x5f
        /*0062*/ 	.short	0x0101


	//----- nvinfo : EIATTR_VRC_CTA_INIT_COUNT
	.align		4
        /*0064*/ 	.byte	0x02, 0x4a
	.zero		1
	.zero		1


	//----- nvinfo : EIATTR_EXIT_INSTR_OFFSETS
	.align		4
        /*0068*/ 	.byte	0x04, 0x1c
        /*006a*/ 	.short	(.L_221 - .L_220)


	//   ....[0]....
.L_220:
        /*006c*/ 	.word	0x000000c0


	//   ....[1]....
        /*0070*/ 	.word	0x00000310


	//----- nvinfo : EIATTR_CBANK_PARAM_SIZE
	.align		4
.L_221:
        /*0074*/ 	.byte	0x03, 0x19
        /*0076*/ 	.short	0x0020


	//----- nvinfo : EIATTR_PARAM_CBANK
	.align		4
        /*0078*/ 	.byte	0x04, 0x0a
        /*007a*/ 	.short	(.L_223 - .L_222)
	.align		4
.L_222:
        /*007c*/ 	.word	index@(.nv.constant0._Z18fillReductionArrayijPdPiS_)
        /*0080*/ 	.short	0x0380
        /*0082*/ 	.short	0x0020


	//----- nvinfo : EIATTR_SW_WAR
	.align		4
.L_223:
        /*0084*/ 	.byte	0x04, 0x36
        /*0086*/ 	.short	(.L_225 - .L_224)
.L_224:
        /*0088*/ 	.word	0x00000008
.L_225:


//--------------------- .nv.info._Z16initializeArraysiPiS_ --------------------------
	.section	.nv.info._Z16initializeArraysiPiS_,"",@"SHT_CUDA_INFO"
	.sectionflags	@""
	.align	4


	//----- nvinfo : EIATTR_CUDA_API_VERSION
	.align		4
        /*0000*/ 	.byte	0x04, 0x37
        /*0002*/ 	.short	(.L_227 - .L_226)
.L_226:
        /*0004*/ 	.word	0x00000082


	//----- nvinfo : EIATTR_KPARAM_INFO
	.align		4
.L_227:
        /*0008*/ 	.byte	0x04, 0x17
        /*000a*/ 	.short	(.L_229 - .L_228)
.L_228:
        /*000c*/ 	.word	0x00000000
        /*0010*/ 	.short	0x0002
        /*0012*/ 	.short	0x0010
        /*0014*/ 	.byte	0x00, 0xf5, 0x21, 0x00


	//----- nvinfo : EIATTR_KPARAM_INFO
	.align		4
.L_229:
        /*0018*/ 	.byte	0x04, 0x17
        /*001a*/ 	.short	(.L_231 - .L_230)
.L_230:
        /*001c*/ 	.word	0x00000000
        /*0020*/ 	.short	0x0001
        /*0022*/ 	.short	0x0008
        /*0024*/ 	.byte	0x00, 0xf5, 0x21, 0x00


	//----- nvinfo : EIATTR_KPARAM_INFO
	.align		4
.L_231:
        /*0028*/ 	.byte	0x04, 0x17
        /*002a*/ 	.short	(.L_233 - .L_232)
.L_232:
        /*002c*/ 	.word	0x00000000
        /*0030*/ 	.short	0x0000
        /*0032*/ 	.short	0x0000
        /*0034*/ 	.byte	0x00, 0xf0, 0x11, 0x00


	//----- nvinfo : EIATTR_SPARSE_MMA_MASK
	.align		4
.L_233:
        /*0038*/ 	.byte	0x03, 0x50
        /*003a*/ 	.short	0x0000


	//----- nvinfo : EIATTR_MAXREG_COUNT
	.align		4
        /*003c*/ 	.byte	0x03, 0x1b
        /*003e*/ 	.short	0x00ff


	//----- nvinfo : EIATTR_MERCURY_ISA_VERSION
	.align		4
        /*0040*/ 	.byte	0x03, 0x5f
        /*0042*/ 	.short	0x0101


	//----- nvinfo : EIATTR_VRC_CTA_INIT_COUNT
	.align		4
        /*0044*/ 	.byte	0x02, 0x4a
	.zero		1
	.zero		1


	//----- nvinfo : EIATTR_EXIT_INSTR_OFFSETS
	.align		4
        /*0048*/ 	.byte	0x04, 0x1c
        /*004a*/ 	.short	(.L_235 - .L_234)


	//   ....[0]....
.L_234:
        /*004c*/ 	.word	0x000000d0


	//   ....[1]....
        /*0050*/ 	.word	0x00000120


	//----- nvinfo : EIATTR_CBANK_PARAM_SIZE
	.align		4
.L_235:
        /*0054*/ 	.byte	0x03, 0x19
        /*0056*/ 	.short	0x0018


	//----- nvinfo : EIATTR_PARAM_CBANK
	.align		4
        /*0058*/ 	.byte	0x04, 0x0a
        /*005a*/ 	.short	(.L_237 - .L_236)
	.align		4
.L_236:
        /*005c*/ 	.word	index@(.nv.constant0._Z16initializeArraysiPiS_)
        /*0060*/ 	.short	0x0380
        /*0062*/ 	.short	0x0018


	//----- nvinfo : EIATTR_SW_WAR
	.align		4
.L_237:
        /*0064*/ 	.byte	0x04, 0x36
        /*0066*/ 	.short	(.L_239 - .L_238)
.L_238:
        /*0068*/ 	.word	0x00000008
.L_239:


//--------------------- .nv.info._Z17fillOffsetsArraysijjjPiS_ --------------------------
	.section	.nv.info._Z17fillOffsetsArraysijjjPiS_,"",@"SHT_CUDA_INFO"
	.sectionflags	@""
	.align	4


	//----- nvinfo : EIATTR_CUDA_API_VERSION
	.align		4
        /*0000*/ 	.byte	0x04, 0x37
        /*0002*/ 	.short	(.L_241 - .L_240)
.L_240:
        /*0004*/ 	.word	0x00000082


	//----- nvinfo : EIATTR_KPARAM_INFO
	.align		4
.L_241:
        /*0008*/ 	.byte	0x04, 0x17
        /*000a*/ 	.short	(.L_243 - .L_242)
.L_242:
        /*000c*/ 	.word	0x00000000
        /*0010*/ 	.short	0x0005
        /*0012*/ 	.short	0x0018
        /*0014*/ 	.byte	0x00, 0xf5, 0x21, 0x00


	//----- nvinfo : EIATTR_KPARAM_INFO
	.align		4
.L_243:
        /*0018*/ 	.byte	0x04, 0x17
        /*001a*/ 	.short	(.L_245 - .L_244)
.L_244:
        /*001c*/ 	.word	0x00000000
        /*0020*/ 	.short	0x0004
        /*0022*/ 	.short	0x0010
        /*0024*/ 	.byte	0x00, 0xf5, 0x21, 0x00


	//----- nvinfo : EIATTR_KPARAM_INFO
	.align		4
.L_245:
        /*0028*/ 	.byte	0x04, 0x17
        /*002a*/ 	.short	(.L_247 - .L_246)
.L_246:
        /*002c*/ 	.word	0x00000000
        /*0030*/ 	.short	0x0003
        /*0032*/ 	.short	0x000c
        /*0034*/ 	.byte	0x00, 0xf0, 0x11, 0x00


	//----- nvinfo : EIATTR_KPARAM_INFO
	.align		4
.L_247:
        /*0038*/ 	.byte	0x04, 0x17
        /*003a*/ 	.short	(.L_249 - .L_248)
.L_248:
        /*003c*/ 	.word	0x00000000
        /*0040*/ 	.short	0x0002
        /*0042*/ 	.short	0x0008
        /*0044*/ 	.byte	0x00, 0xf0, 0x11, 0x00


	//----- nvinfo : EIATTR_KPARAM_INFO
	.align		4
.L_249:
        /*0048*/ 	.byte	0x04, 0x17
        /*004a*/ 	.short	(.L_251 - .L_250)
.L_250:
        /*004c*/ 	.word	0x00000000
        /*0050*/ 	.short	0x0001
        /*0052*/ 	.short	0x0004
        /*0054*/ 	.byte	0x00, 0xf0, 0x11, 0x00


	//----- nvinfo : EIATTR_KPARAM_INFO
	.align		4
.L_251:
        /*0058*/ 	.byte	0x04, 0x17
        /*005a*/ 	.short	(.L_253 - .L_252)
.L_252:
        /*005c*/ 	.word	0x00000000
        /*0060*/ 	.short	0x0000
        /*0062*/ 	.short	0x0000
        /*0064*/ 	.byte	0x00, 0xf0, 0x11, 0x00


	//----- nvinfo : EIATTR_SPARSE_MMA_MASK
	.align		4
.L_253:
        /*0068*/ 	.byte	0x03, 0x50
        /*006a*/ 	.short	0x0000


	//----- nvinfo : EIATTR_MAXREG_COUNT
	.align		4
        /*006c*/ 	.byte	0x03, 0x1b
        /*006e*/ 	.short	0x00ff


	//----- nvinfo : EIATTR_MERCURY_ISA_VERSION
	.align		4
        /*0070*/ 	.byte	0x03, 0x5f
        /*0072*/ 	.short	0x0101


	//----- nvinfo : EIATTR_VRC_CTA_INIT_COUNT
	.align		4
        /*0074*/ 	.byte	0x02, 0x4a
	.zero		1
	.zero		1


	//----- nvinfo : EIATTR_EXIT_INSTR_OFFSETS
	.align		4
        /*0078*/ 	.byte	0x04, 0x1c
        /*007a*/ 	.short	(.L_255 - .L_254)


	//   ....[0]....
.L_254:
        /*007c*/ 	.word	0x000000a0


	//   ....[1]....
        /*0080*/ 	.word	0x00000160


	//   ....[2]....
        /*0084*/ 	.word	0x00000630


	//   ....[3]....
        /*0088*/ 	.word	0x00000800


	//   ....[4]....
        /*008c*/ 	.word	0x00000950


	//   ....[5]....
        /*0090*/ 	.word	0x000009c0


	//----- nvinfo : EIATTR_CRS_STACK_SIZE
	.align		4
.L_255:
        /*0094*/ 	.byte	0x04, 0x1e
        /*0096*/ 	.short	(.L_257 - .L_256)
.L_256:
        /*0098*/ 	.word	0x00000000


	//----- nvinfo : EIATTR_CBANK_PARAM_SIZE
	.align		4
.L_257:
        /*009c*/ 	.byte	0x03, 0x19
        /*009e*/ 	.short	0x0020


	//----- nvinfo : EIATTR_PARAM_CBANK
	.align		4
        /*00a0*/ 	.byte	0x04, 0x0a
        /*00a2*/ 	.short	(.L_259 - .L_258)
	.align		4
.L_258:
        /*00a4*/ 	.word	index@(.nv.constant0._Z17fillOffsetsArraysijjjPiS_)
        /*00a8*/ 	.short	0x0380
        /*00aa*/ 	.short	0x0020


	//----- nvinfo : EIATTR_SW_WAR
	.align		4
.L_259:
        /*00ac*/ 	.byte	0x04, 0x36
        /*00ae*/ 	.short	(.L_261 - .L_260)
.L_260:
        /*00b0*/ 	.word	0x00000008
.L_261:


//--------------------- .nv.callgraph             --------------------------
	.section	.nv.callgraph,"",@"SHT_CUDA_CALLGRAPH"
	.align	4
	.sectionentsize	8
	.align		4
        /*0000*/ 	.word	0x00000000
	.align		4
        /*0004*/ 	.word	0xffffffff
	.align		4
        /*0008*/ 	.word	0x00000000
	.align		4
        /*000c*/ 	.word	0xfffffffe
	.align		4
        /*0010*/ 	.word	0x00000000
	.align		4
        /*0014*/ 	.word	0xfffffffd
	.align		4
        /*0018*/ 	.word	0x00000000
	.align		4
        /*001c*/ 	.word	0xfffffffc


//--------------------- .nv.constant4             --------------------------
	.section	.nv.constant4,"a",@progbits
	.align	8
	.align		8
.nv.constant4:
        /*0000*/ 	.dword	_ZN34_INTERNAL_d21f5894_4_k_cu_58f452624cuda3std3__45__cpo5beginE
	.align		8
        /*0008*/ 	.dword	_ZN34_INTERNAL_d21f5894_4_k_cu_58f452624cuda3std3__45__cpo3endE
	.align		8
        /*0010*/ 	.dword	_ZN34_INTERNAL_d21f5894_4_k_cu_58f452624cuda3std3__45__cpo6cbeginE
	.align		8
        /*0018*/ 	.dword	_ZN34_INTERNAL_d21f5894_4_k_cu_58f452624cuda3std3__45__cpo4cendE
	.align		8
        /*0020*/ 	.dword	_ZN34_INTERNAL_d21f5894_4_k_cu_58f452624cuda3std3__45__cpo6rbeginE
	.align		8
        /*0028*/ 	.dword	_ZN34_INTERNAL_d21f5894_4_k_cu_58f452624cuda3std3__45__cpo4rendE
	.align		8
        /*0030*/ 	.dword	_ZN34_INTERNAL_d21f5894_4_k_cu_58f452624cuda3std3__45__cpo7crbeginE
	.align		8
        /*0038*/ 	.dword	_ZN34_INTERNAL_d21f5894_4_k_cu_58f452624cuda3std3__45__cpo5crendE
	.align		8
        /*0040*/ 	.dword	_ZN34_INTERNAL_d21f5894_4_k_cu_58f452624cuda3std3__436_GLOBAL__N__d21f5894_4_k_cu_58f452626ignoreE
	.align		8
        /*0048*/ 	.dword	_ZN34_INTERNAL_d21f5894_4_k_cu_58f452624cuda3std3__419piecewise_constructE
	.align		8
        /*0050*/ 	.dword	_ZN34_INTERNAL_d21f5894_4_k_cu_58f452624cuda3std3__48in_placeE
	.align		8
        /*0058*/ 	.dword	_ZN34_INTERNAL_d21f5894_4_k_cu_58f452624cuda3std3__420unreachable_sentinelE
	.align		8
        /*0060*/ 	.dword	_ZN34_INTERNAL_d21f5894_4_k_cu_58f452624cuda3std3__47nulloptE
	.align		8
        /*0068*/ 	.dword	_ZN34_INTERNAL_d21f5894_4_k_cu_58f452624cuda3std3__48unexpectE
	.align		8
        /*0070*/ 	.dword	_ZN34_INTERNAL_d21f5894_4_k_cu_58f452624cuda3std6ranges3__45__cpo4swapE
	.align		8
        /*0078*/ 	.dword	_ZN34_INTERNAL_d21f5894_4_k_cu_58f452624cuda3std6ranges3__45__cpo9iter_moveE
	.align		8
        /*0080*/ 	.dword	_ZN34_INTERNAL_d21f5894_4_k_cu_58f452624cuda3std6ranges3__45__cpo5beginE
	.align		8
        /*0088*/ 	.dword	_ZN34_INTERNAL_d21f5894_4_k_cu_58f452624cuda3std6ranges3__45__cpo3endE
	.align		8
        /*0090*/ 	.dword	_ZN34_INTERNAL_d21f5894_4_k_cu_58f452624cuda3std6ranges3__45__cpo6cbeginE
	.align		8
        /*0098*/ 	.dword	_ZN34_INTERNAL_d21f5894_4_k_cu_58f452624cuda3std6ranges3__45__cpo4cendE
	.align		8
        /*00a0*/ 	.dword	_ZN34_INTERNAL_d21f5894_4_k_cu_58f452624cuda3std6ranges3__45__cpo7advanceE
	.align		8
        /*00a8*/ 	.dword	_ZN34_INTERNAL_d21f5894_4_k_cu_58f452624cuda3std6ranges3__45__cpo9iter_swapE
	.align		8
        /*00b0*/ 	.dword	_ZN34_INTERNAL_d21f5894_4_k_cu_58f452624cuda3std6ranges3__45__cpo4nextE
	.align		8
        /*00b8*/ 	.dword	_ZN34_INTERNAL_d21f5894_4_k_cu_58f452624cuda3std6ranges3__45__cpo4prevE
	.align		8
        /*00c0*/ 	.dword	_ZN34_INTERNAL_d21f5894_4_k_cu_58f452624cuda3std6ranges3__45__cpo4dataE
	.align		8
        /*00c8*/ 	.dword	_ZN34_INTERNAL_d21f5894_4_k_cu_58f452624cuda3std6ranges3__45__cpo5cdataE
	.align		8
        /*00d0*/ 	.dword	_ZN34_INTERNAL_d21f5894_4_k_cu_58f452624cuda3std6ranges3__45__cpo4sizeE
	.align		8
        /*00d8*/ 	.dword	_ZN34_INTERNAL_d21f5894_4_k_cu_58f452624cuda3std6ranges3__45__cpo5ssizeE
	.align		8
        /*00e0*/ 	.dword	_ZN34_INTERNAL_d21f5894_4_k_cu_58f452624cuda3std6ranges3__45__cpo8distanceE
	.align		8
        /*00e8*/ 	.dword	_ZN34_INTERNAL_d21f5894_4_k_cu_58f452626thrust24THRUST_300001_SM_1000_NS6system6detail10sequential3seqE
	.align		8
        /*00f0*/ 	.dword	_ZN34_INTERNAL_d21f5894_4_k_cu_58f452626thrust24THRUST_300001_SM_1000_NS12placeholders2_1E
	.align		8
        /*00f8*/ 	.dword	_ZN34_INTERNAL_d21f5894_4_k_cu_58f452626thrust24THRUST_300001_SM_1000_NS12placeholders2_2E
	.align		8
        /*0100*/ 	.dword	_ZN34_INTERNAL_d21f5894_4_k_cu_58f452626thrust24THRUST_300001_SM_1000_NS12placeholders2_3E
	.align		8
        /*0108*/ 	.dword	_ZN34_INTERNAL_d21f5894_4_k_cu_58f452626thrust24THRUST_300001_SM_1000_NS12placeholders2_4E
	.align		8
        /*0110*/ 	.dword	_ZN34_INTERNAL_d21f5894_4_k_cu_58f452626thrust24THRUST_300001_SM_1000_NS12placeholders2_5E
	.align		8
        /*0118*/ 	.dword	_ZN34_INTERNAL_d21f5894_4_k_cu_58f452626thrust24THRUST_300001_SM_1000_NS12placeholders2_6E
	.align		8
        /*0120*/ 	.dword	_ZN34_INTERNAL_d21f5894_4_k_cu_58f452626thrust24THRUST_300001_SM_1000_NS12placeholders2_7E
	.align		8
        /*0128*/ 	.dword	_ZN34_INTERNAL_d21f5894_4_k_cu_58f452626thrust24THRUST_300001_SM_1000_NS12placeholders2_8E
	.align		8
        /*0130*/ 	.dword	_ZN34_INTERNAL_d21f5894_4_k_cu_58f452626thrust24THRUST_300001_SM_1000_NS12placeholders2_9E
	.align		8
        /*0138*/ 	.dword	_ZN34_INTERNAL_d21f5894_4_k_cu_58f452626thrust24THRUST_300001_SM_1000_NS12placeholders3_10E


//--------------------- .text._ZN3cub18CUB_300001_SM_10006detail11EmptyKernelIvEEvv --------------------------
	.section	.text._ZN3cub18CUB_300001_SM_10006detail11EmptyKernelIvEEvv,"ax",@progbits
	.align	128
        .global         _ZN3cub18CUB_300001_SM_10006detail11EmptyKernelIvEEvv
        .type           _ZN3cub18CUB_300001_SM_10006detail11EmptyKernelIvEEvv,@function
        .size           _ZN3cub18CUB_300001_SM_10006detail11EmptyKernelIvEEvv,(.L_x_33 - _ZN3cub18CUB_300001_SM_10006detail11EmptyKernelIvEEvv)
        .other          _ZN3cub18CUB_300001_SM_10006detail11EmptyKernelIvEEvv,@"STO_CUDA_ENTRY STV_DEFAULT"
_ZN3cub18CUB_300001_SM_10006detail11EmptyKernelIvEEvv:
.text._ZN3cub18CUB_300001_SM_10006detail11EmptyKernelIvEEvv:
[----:B------:R-:W-:Y:S01]  /*0000*/  LDC R1, c[0x0][0x37c] ;  /* 0x0000df00ff017b82 */ /* 0x000fe20000000800 */
[----:B------:R-:W-:Y:S05]  /*0010*/  EXIT ;  /* 0x000000000000794d */ /* 0x000fea0003800000 */
.L_x_0:
[----:B------:R-:W-:-:S00]  /*0020*/  BRA `(.L_x_0) ;  /* 0xfffffffc00fc7947 */ /* 0x000fc0000383ffff */
[----:B------:R-:W-:-:S00]  /*0030*/  NOP ;  /* 0x0000000000007918 */ /* 0x000fc00000000000 */
        /* <DEDUP_REMOVED lines=12> */
.L_x_33:


//--------------------- .text._Z10tileMatrixiiPdS_S_S_S_S_PiS0_ --------------------------
	.section	.text._Z10tileMatrixiiPdS_S_S_S_S_PiS0_,"ax",@progbits
	.align	128
        .global         _Z10tileMatrixiiPdS_S_S_S_S_PiS0_
        .type           _Z10tileMatrixiiPdS_S_S_S_S_PiS0_,@function
        .size           _Z10tileMatrixiiPdS_S_S_S_S_PiS0_,(.L_x_34 - _Z10tileMatrixiiPdS_S_S_S_S_PiS0_)
        .other          _Z10tileMatrixiiPdS_S_S_S_S_PiS0_,@"STO_CUDA_ENTRY STV_DEFAULT"
_Z10tileMatrixiiPdS_S_S_S_S_PiS0_:
.text._Z10tileMatrixiiPdS_S_S_S_S_PiS0_:
[----:B------:R-:W-:Y:S01]  /*0000*/  LDC R1, c[0x0][0x37c] ;  /* 0x0000df00ff017b82 */ /* 0x000fe20000000800 */
[----:B------:R-:W0:Y:S07]  /*0010*/  S2R R13, SR_CTAID.X ;  /* 0x00000000000d7919 */ /* 0x000e2e0000002500 */
[----:B------:R-:W0:Y:S01]  /*0020*/  LDC.64 R2, c[0x0][0x3b8] ;  /* 0x0000ee00ff027b82 */ /* 0x000e220000000a00 */
[----:B------:R-:W1:Y:S01]  /*0030*/  LDCU.64 UR4, c[0x0][0x358] ;  /* 0x00006b00ff0477ac */ /* 0x000e620008000a00 */
[----:B0-----:R-:W-:-:S05]  /*0040*/  IMAD.WIDE.U32 R2, R13, 0x4, R2 ;  /* 0x000000040d027825 */ /* 0x001fca00078e0002 */
[----:B-1----:R-:W2:Y:S01]  /*0050*/  LDG.E R5, desc[UR4][R2.64] ;  /* 0x0000000402057981 */ /* 0x002ea2000c1e1900 */
[----:B------:R-:W0:Y:S01]  /*0060*/  LDCU UR6, c[0x0][0x360] ;  /* 0x00006c00ff0677ac */ /* 0x000e220008000800 */
[----:B------:R-:W0:Y:S02]  /*0070*/  S2R R10, SR_TID.X ;  /* 0x00000000000a7919 */ /* 0x000e240000002100 */
[----:B0-----:R-:W-:-:S05]  /*0080*/  IMAD R10, R13, UR6, R10 ;  /* 0x000000060d0a7c24 */ /* 0x001fca000f8e020a */
[----:B--2---:R-:W-:-:S13]  /*0090*/  ISETP.GE.U32.AND P0, PT, R10, R5, PT ;  /* 0x000000050a00720c */ /* 0x004fda0003f06070 */
[----:B------:R-:W-:Y:S05]  /*00a0*/  @P0 EXIT ;  /* 0x000000000000094d */ /* 0x000fea0003800000 */
[----:B------:R-:W0:Y:S01]  /*00b0*/  LDC.64 R8, c[0x0][0x388] ;  /* 0x0000e200ff087b82 */ /* 0x000e220000000a00 */
[----:B------:R-:W-:-:S04]  /*00c0*/  IADD3 R0, PT, PT, R10, 0x3, RZ ;  /* 0x000000030a007810 */ /* 0x000fc80007ffe0ff */
[----:B------:R-:W-:-:S03]  /*00d0*/  SHF.L.U32 R5, R13, R0, RZ ;  /* 0x000000000d057219 */ /* 0x000fc600000006ff */
[----:B------:R-:W1:Y:S08]  /*00e0*/  LDC.64 R16, c[0x0][0x3a0] ;  /* 0x0000e800ff107b82 */ /* 0x000e700000000a00 */
[----:B------:R-:W2:Y:S01]  /*00f0*/  LDC.64 R6, c[0x0][0x390] ;  /* 0x0000e400ff067b82 */ /* 0x000ea20000000a00 */
[----:B0-----:R-:W-:-:S07]  /*0100*/  IMAD.WIDE.U32 R8, R5, 0x8, R8 ;  /* 0x0000000805087825 */ /* 0x001fce00078e0008 */
[----:B------:R-:W0:Y:S01]  /*0110*/  LDC.64 R4, c[0x0][0x3c0] ;  /* 0x0000f000ff047b82 */ /* 0x000e220000000a00 */
[----:B------:R3:W4:Y:S01]  /*0120*/  LDG.E.64 R14, desc[UR4][R8.64] ;  /* 0x00000004080e7981 */ /* 0x000722000c1e1b00 */
[----:B------:R-:W-:-:S05]  /*0130*/  IADD3 R11, PT, PT, R10, R13, RZ ;  /* 0x0000000d0a0b7210 */ /* 0x000fca0007ffe0ff */
[----:B-1----:R-:W-:Y:S01]  /*0140*/  IMAD.WIDE.U32 R16, R11, 0x8, R16 ;  /* 0x000000080b107825 */ /* 0x002fe200078e0010 */
[----:B------:R-:W-:Y:S01]  /*0150*/  SHF.L.U32 R11, R13, 0x3, RZ ;  /* 0x000000030d0b7819 */ /* 0x000fe200000006ff */
[----:B---3--:R-:W1:Y:S03]  /*0160*/  LDC.64 R8, c[0x0][0x398] ;  /* 0x0000e600ff087b82 */ /* 0x008e660000000a00 */
[----:B------:R-:W-:Y:S01]  /*0170*/  SHF.L.U32 R10, R11, R0, RZ ;  /* 0x000000000b0a7219 */ /* 0x000fe200000006ff */
[----:B0-----:R-:W-:-:S03]  /*0180*/  IMAD.WIDE.U32 R4, R13, 0x4, R4 ;  /* 0x000000040d047825 */ /* 0x001fc600078e0004 */
[----:B------:R-:W-:Y:S01]  /*0190*/  SHF.L.U32 R11, R10, 0x3, RZ ;  /* 0x000000030a0b7819 */ /* 0x000fe200000006ff */
[----:B------:R-:W0:Y:S04]  /*01a0*/  LDC.64 R12, c[0x0][0x3a8] ;  /* 0x0000ea00ff0c7b82 */ /* 0x000e280000000a00 */
[C---:B--2---:R-:W-:Y:S01]  /*01b0*/  IMAD.WIDE.U32 R18, R11.reuse, 0x8, R6 ;  /* 0x000000080b127825 */ /* 0x044fe200078e0006 */
[----:B----4-:R1:W-:Y:S04]  /*01c0*/  STG.E.64 desc[UR4][R16.64], R14 ;  /* 0x0000000e10007986 */ /* 0x0103e8000c101b04 */
[----:B------:R-:W2:Y:S04]  /*01d0*/  LDG.E R21, desc[UR4][R4.64] ;  /* 0x0000000404157981 */ /* 0x000ea8000c1e1900 */
[----:B------:R-:W3:Y:S01]  /*01e0*/  LDG.E.64 R18, desc[UR4][R18.64] ;  /* 0x0000000412127981 */ /* 0x000ee2000c1e1b00 */
[----:B-1----:R-:W-:Y:S01]  /*01f0*/  IMAD.WIDE.U32 R16, R11, 0x8, R8 ;  /* 0x000000080b107825 */ /* 0x002fe200078e0008 */
[----:B------:R-:W1:Y:S01]  /*0200*/  LDC.64 R14, c[0x0][0x3b0] ;  /* 0x0000ec00ff0e7b82 */ /* 0x000e620000000a00 */
[----:B--2---:R-:W-:-:S04]  /*0210*/  SHF.L.U32 R21, R21, R0, RZ ;  /* 0x0000000015157219 */ /* 0x004fc800000006ff */
[----:B------:R-:W-:-:S05]  /*0220*/  SHF.L.U32 R21, R21, 0x3, RZ ;  /* 0x0000000315157819 */ /* 0x000fca00000006ff */
[----:B0-----:R-:W-:-:S05]  /*0230*/  IMAD.WIDE R20, R21, 0x8, R12 ;  /* 0x0000000815147825 */ /* 0x001fca00078e020c */
[----:B---3--:R-:W-:Y:S04]  /*0240*/  STG.E.64 desc[UR4][R20.64], R18 ;  /* 0x0000001214007986 */ /* 0x008fe8000c101b04 */
[----:B------:R-:W2:Y:S04]  /*0250*/  LDG.E R23, desc[UR4][R4.64] ;  /* 0x0000000404177981 */ /* 0x000ea8000c1e1900 */
[----:B------:R-:W3:Y:S01]  /*0260*/  LDG.E.64 R16, desc[UR4][R16.64] ;  /* 0x0000000410107981 */ /* 0x000ee2000c1e1b00 */
[----:B------:R-:W-:-:S05]  /*0270*/  SHF.L.U32 R11, R10, 0x4, RZ ;  /* 0x000000040a0b7819 */ /* 0x000fca00000006ff */
[----:B------:R-:W-:Y:S01]  /*0280*/  IMAD.WIDE.U32 R24, R11, 0x8, R6 ;  /* 0x000000080b187825 */ /* 0x000fe200078e0006 */
[----:B--2---:R-:W-:-:S05]  /*0290*/  SHF.L.U32 R23, R23, R0, RZ ;  /* 0x0000000017177219 */ /* 0x004fca00000006ff */
[----:B-1----:R-:W-:-:S05]  /*02a0*/  IMAD.WIDE R22, R23, 0x8, R14 ;  /* 0x0000000817167825 */ /* 0x002fca00078e020e */
[----:B---3--:R0:W-:Y:S04]  /*02b0*/  STG.E.64 desc[UR4][R22.64], R16 ;  /* 0x0000001016007986 */ /* 0x0081e8000c101b04 */
[----:B------:R-:W2:Y:S04]  /*02c0*/  LDG.E R27, desc[UR4][R4.64] ;  /* 0x00000004041b7981 */ /* 0x000ea8000c1e1900 */
[----:B------:R-:W3:Y:S01]  /*02d0*/  LDG.E.64 R24, desc[UR4][R24.64] ;  /* 0x0000000418187981 */ /* 0x000ee2000c1e1b00 */
[----:B0-----:R-:W-:Y:S01]  /*02e0*/  IMAD.WIDE.U32 R16, R11, 0x8, R8 ;  /* 0x000000080b107825 */ /* 0x001fe200078e0008 */
[----:B--2---:R-:W-:-:S04]  /*02f0*/  SHF.L.U32 R27, R27, R0, RZ ;  /* 0x000000001b1b7219 */ /* 0x004fc800000006ff */
[----:B------:R-:W-:-:S05]  /*0300*/  SHF.L.U32 R19, R27, 0x4, RZ ;  /* 0x000000041b137819 */ /* 0x000fca00000006ff */
[----:B------:R-:W-:-:S05]  /*0310*/  IMAD.WIDE R18, R19, 0x8, R12 ;  /* 0x0000000813127825 */ /* 0x000fca00078e020c */
[----:B---3--:R0:W-:Y:S04]  /*0320*/  STG.E.64 desc[UR4][R18.64], R24 ;  /* 0x0000001812007986 */ /* 0x0081e8000c101b04 */
[----:B------:R-:W2:Y:S04]  /*0330*/  LDG.E R21, desc[UR4][R2.64] ;  /* 0x0000000402157981 */ /* 0x000ea8000c1e1900 */
[----:B------:R-:W3:Y:S04]  /*0340*/  LDG.E R20, desc[UR4][R4.64] ;  /* 0x0000000404147981 */ /* 0x000ee8000c1e1900 */
[----:B------:R-:W4:Y:S01]  /*0350*/  LDG.E.64 R16, desc[UR4][R16.64] ;  /* 0x0000000410107981 */ /* 0x000f22000c1e1b00 */
[----:B------:R-:W-:-:S05]  /*0360*/  SHF.L.U32 R11, R10, 0x5, RZ ;  /* 0x000000050a0b7819 */ /* 0x000fca00000006ff */
[----:B0-----:R-:W-:Y:S01]  /*0370*/  IMAD.WIDE.U32 R18, R11, 0x8, R6 ;  /* 0x000000080b127825 */ /* 0x001fe200078e0006 */
[----:B--2---:R-:W-:-:S04]  /*0380*/  IADD3 R21, PT, PT, R0, R21, RZ ;  /* 0x0000001500157210 */ /* 0x004fc80007ffe0ff */
[----:B---3--:R-:W-:-:S05]  /*0390*/  SHF.L.U32 R21, R20, R21, RZ ;  /* 0x0000001514157219 */ /* 0x008fca00000006ff */
[----:B------:R-:W-:-:S05]  /*03a0*/  IMAD.WIDE R20, R21, 0x8, R14 ;  /* 0x0000000815147825 */ /* 0x000fca00078e020e */
[----:B----4-:R0:W-:Y:S04]  /*03b0*/  STG.E.64 desc[UR4][R20.64], R16 ;  /* 0x0000001014007986 */ /* 0x0101e8000c101b04 */
        /* <DEDUP_REMOVED lines=12> */
[----:B--2---:R-:W-:-:S04]  /*0480*/  LEA R25, R25, R0, 0x1 ;  /* 0x0000000019197211 */ /* 0x004fc800078e08ff */
        /* <DEDUP_REMOVED lines=14> */
[----:B0-----:R-:W-:-:S04]  /*0570*/  IMAD.WIDE.U32 R18, R11, 0x8, R6 ;  /* 0x000000080b127825 */ /* 0x001fc800078e0006 */
[----:B--2---:R-:W-:-:S05]  /*0580*/  IMAD R25, R25, 0x3, R0 ;  /* 0x0000000319197824 */ /* 0x004fca00078e0200 */
        /* <DEDUP_REMOVED lines=41> */
[----:B---3--:R-:W-:Y:S04]  /*0820*/  STG.E.64 desc[UR4][R22.64], R18 ;  /* 0x0000001216007986 */ /* 0x008fe8000c101b04 */
[----:B------:R-:W2:Y:S04]  /*0830*/  LDG.E R25, desc[UR4][R2.64] ;  /* 0x0000000402197981 */ /* 0x000ea8000c1e1900 */
[----:B------:R-:W3:Y:S04]  /*0840*/  LDG.E R24, desc[UR4][R4.64] ;  /* 0x0000000404187981 */ /* 0x000ee8000c1e1900 */
[----:B------:R-:W4:Y:S01]  /*0850*/  LDG.E.64 R16, desc[UR4][R16.64] ;  /* 0x0000000410107981 */ /* 0x000f22000c1e1b00 */
[----:B------:R-:W-:-:S05]  /*0860*/  SHF.L.U32 R11, R10, 0xa, RZ ;  /* 0x0000000a0a0b7819 */ /* 0x000fca00000006ff */
[----:B------:R-:W-:-:S04]  /*0870*/  IMAD.WIDE.U32 R6, R11, 0x8, R6 ;  /* 0x000000080b067825 */ /* 0x000fc800078e0006 */
[----:B--2---:R-:W-:-:S05]  /*0880*/  IMAD R25, R25, 0x6, R0 ;  /* 0x0000000619197824 */ /* 0x004fca00078e0200 */
[----:B---3--:R-:W-:-:S05]  /*0890*/  SHF.L.U32 R21, R24, R25, RZ ;  /* 0x0000001918157219 */ /* 0x008fca00000006ff */
[----:B------:R-:W-:-:S05]  /*08a0*/  IMAD.WIDE R20, R21, 0x8, R14 ;  /* 0x0000000815147825 */ /* 0x000fca00078e020e */
[----:B----4-:R-:W-:Y:S04]  /*08b0*/  STG.E.64 desc[UR4][R20.64], R16 ;  /* 0x0000001014007986 */ /* 0x010fe8000c101b04 */
[----:B------:R-:W2:Y:S04]  /*08c0*/  LDG.E R25, desc[UR4][R4.64] ;  /* 0x0000000404197981 */ /* 0x000ea8000c1e1900 */
[----:B------:R-:W3:Y:S01]  /*08d0*/  LDG.E.64 R6, desc[UR4][R6.64] ;  /* 0x0000000406067981 */ /* 0x000ee2000c1e1b00 */
[----:B------:R-:W-:Y:S01]  /*08e0*/  IMAD.WIDE.U32 R8, R11, 0x8, R8 ;  /* 0x000000080b087825 */ /* 0x000fe200078e0008 */
[----:B--2---:R-:W-:-:S04]  /*08f0*/  SHF.L.U32 R25, R25, R0, RZ ;  /* 0x0000000019197219 */ /* 0x004fc800000006ff */
[----:B------:R-:W-:-:S05]  /*0900*/  SHF.L.U32 R25, R25, 0xa, RZ ;  /* 0x0000000a19197819 */ /* 0x000fca00000006ff */
[----:B------:R-:W-:-:S05]  /*0910*/  IMAD.WIDE R12, R25, 0x8, R12 ;  /* 0x00000008190c7825 */ /* 0x000fca00078e020c */
[----:B---3--:R-:W-:Y:S04]  /*0920*/  STG.E.64 desc[UR4][R12.64], R6 ;  /* 0x000000060c007986 */ /* 0x008fe8000c101b04 */
[----:B------:R-:W2:Y:S04]  /*0930*/  LDG.E R3, desc[UR4][R2.64] ;  /* 0x0000000402037981 */ /* 0x000ea8000c1e1900 */
[----:B------:R-:W3:Y:S04]  /*0940*/  LDG.E R10, desc[UR4][R4.64] ;  /* 0x00000004040a7981 */ /* 0x000ee8000c1e1900 */
[----:B------:R-:W4:Y:S01]  /*0950*/  LDG.E.64 R8, desc[UR4][R8.64] ;  /* 0x0000000408087981 */ /* 0x000f22000c1e1b00 */
[----:B--2---:R-:W-:-:S05]  /*0960*/  IMAD R11, R3, 0x7, R0 ;  /* 0x00000007030b7824 */ /* 0x004fca00078e0200 */
[----:B---3--:R-:W-:-:S05]  /*0970*/  SHF.L.U32 R11, R10, R11, RZ ;  /* 0x0000000b0a0b7219 */ /* 0x008fca00000006ff */
[----:B------:R-:W-:-:S05]  /*0980*/  IMAD.WIDE R14, R11, 0x8, R14 ;  /* 0x000000080b0e7825 */ /* 0x000fca00078e020e */
[----:B----4-:R-:W-:Y:S01]  /*0990*/  STG.E.64 desc[UR4][R14.64], R8 ;  /* 0x000000080e007986 */ /* 0x010fe2000c101b04 */
[----:B------:R-:W-:Y:S05]  /*09a0*/  EXIT ;  /* 0x000000000000794d */ /* 0x000fea0003800000 */
.L_x_1:
        /* <DEDUP_REMOVED lines=13> */
.L_x_34:


//--------------------- .text._Z19generateInputMatrixiiPiPdS0_ --------------------------
	.section	.text._Z19generateInputMatrixiiPiPdS0_,"ax",@progbits
	.align	128
        .global         _Z19generateInputMatrixiiPiPdS0_
        .type           _Z19generateInputMatrixiiPiPdS0_,@function
        .size           _Z19generateInputMatrixiiPiPdS0_,(.L_x_35 - _Z19generateInputMatrixiiPiPdS0_)
        .other          _Z19generateInputMatrixiiPiPdS0_,@"STO_CUDA_ENTRY STV_DEFAULT"
_Z19generateInputMatrixiiPiPdS0_:
.text._Z19generateInputMatrixiiPiPdS0_:
[----:B------:R-:W-:Y:S01]  /*0000*/  LDC R1, c[0x0][0x37c] ;  /* 0x0000df00ff017b82 */ /* 0x000fe20000000800 */
[----:B------:R-:W0:Y:S01]  /*0010*/  S2R R13, SR_TID.X ;  /* 0x00000000000d7919 */ /* 0x000e220000002100 */
[----:B------:R-:W1:Y:S01]  /*0020*/  LDCU UR5, c[0x0][0x380] ;  /* 0x00007000ff0577ac */ /* 0x000e620008000800 */
[----:B------:R-:W0:Y:S01]  /*0030*/  S2R R0, SR_CTAID.X ;  /* 0x0000000000007919 */ /* 0x000e220000002500 */
[----:B------:R-:W0:Y:S01]  /*0040*/  LDCU UR4, c[0x0][0x360] ;  /* 0x00006c00ff0477ac */ /* 0x000e220008000800 */
[----:B-1----:R-:W-:Y:S01]  /*0050*/  MOV R14, UR5 ;  /* 0x00000005000e7c02 */ /* 0x002fe20008000f00 */
[----:B0-----:R-:W-:-:S04]  /*0060*/  IMAD R13, R0, UR4, R13 ;  /* 0x00000004000d7c24 */ /* 0x001fc8000f8e020d */
[----:B------:R-:W-:-:S05]  /*0070*/  IMAD R0, R14, R14, RZ ;  /* 0x0000000e0e007224 */ /* 0x000fca00078e02ff */
[----:B------:R-:W-:-:S13]  /*0080*/  ISETP.GE.U32.AND P0, PT, R13, R0, PT ;  /* 0x000000000d00720c */ /* 0x000fda0003f06070 */
[----:B------:R-:W-:Y:S05]  /*0090*/  @P0 EXIT ;  /* 0x000000000000094d */ /* 0x000fea0003800000 */
[----:B------:R-:W0:Y:S01]  /*00a0*/  I2F.U32.RP R0, R14 ;  /* 0x0000000e00007306 */ /* 0x000e220000209000 */
[----:B------:R-:W1:Y:S01]  /*00b0*/  LDCU UR4, c[0x0][0x384] ;  /* 0x00007080ff0477ac */ /* 0x000e620008000800 */
[----:B------:R-:W-:Y:S02]  /*00c0*/  ISETP.NE.U32.AND P2, PT, R14, RZ, PT ;  /* 0x000000ff0e00720c */ /* 0x000fe40003f45070 */
[----:B------:R-:W-:Y:S01]  /*00d0*/  CS2R R28, SRZ ;  /* 0x00000000001c7805 */ /* 0x000fe2000001ff00 */
[----:B------:R-:W2:Y:S03]  /*00e0*/  LDCU.64 UR6, c[0x0][0x358] ;  /* 0x00006b00ff0677ac */ /* 0x000ea60008000a00 */
[----:B0-----:R-:W0:Y:S01]  /*00f0*/  MUFU.RCP R0, R0 ;  /* 0x0000000000007308 */ /* 0x001e220000001000 */
[----:B-1----:R-:W-:Y:S01]  /*0100*/  UISETP.NE.AND UP0, UPT, UR4, URZ, UPT ;  /* 0x000000ff0400728c */ /* 0x002fe2000bf05270 */
[----:B0-----:R-:W-:-:S06]  /*0110*/  IADD3 R2, PT, PT, R0, 0xffffffe, RZ ;  /* 0x0ffffffe00027810 */ /* 0x001fcc0007ffe0ff */
[----:B------:R0:W1:Y:S02]  /*0120*/  F2I.FTZ.U32.TRUNC.NTZ R3, R2 ;  /* 0x0000000200037305 */ /* 0x000064000021f000 */
[----:B0-----:R-:W-:Y:S01]  /*0130*/  HFMA2 R2, -RZ, RZ, 0, 0 ;  /* 0x00000000ff027431 */ /* 0x001fe200000001ff */
[----:B-1----:R-:W-:-:S05]  /*0140*/  IADD3 R5, PT, PT, RZ, -R3, RZ ;  /* 0x80000003ff057210 */ /* 0x002fca0007ffe0ff */
[----:B------:R-:W-:-:S04]  /*0150*/  IMAD R5, R5, R14, RZ ;  /* 0x0000000e05057224 */ /* 0x000fc800078e02ff */
[----:B------:R-:W-:-:S06]  /*0160*/  IMAD.HI.U32 R10, R3, R5, R2 ;  /* 0x00000005030a7227 */ /* 0x000fcc00078e0002 */
[----:B------:R-:W-:-:S05]  /*0170*/  IMAD.HI.U32 R10, R10, R13, RZ ;  /* 0x0000000d0a0a7227 */ /* 0x000fca00078e00ff */
[----:B------:R-:W-:-:S05]  /*0180*/  IADD3 R3, PT, PT, -R10, RZ, RZ ;  /* 0x000000ff0a037210 */ /* 0x000fca0007ffe1ff */
[----:B------:R-:W-:-:S05]  /*0190*/  IMAD R3, R14, R3, R13 ;  /* 0x000000030e037224 */ /* 0x000fca00078e020d */
[----:B------:R-:W-:-:S13]  /*01a0*/  ISETP.GE.U32.AND P0, PT, R3, R14, PT ;  /* 0x0000000e0300720c */ /* 0x000fda0003f06070 */
[-C--:B------:R-:W-:Y:S02]  /*01b0*/  @P0 IADD3 R3, PT, PT, R3, -R14.reuse, RZ ;  /* 0x8000000e03030210 */ /* 0x080fe40007ffe0ff */
[----:B------:R-:W-:Y:S02]  /*01c0*/  @P0 IADD3 R10, PT, PT, R10, 0x1, RZ ;  /* 0x000000010a0a0810 */ /* 0x000fe40007ffe0ff */
[----:B------:R-:W-:-:S13]  /*01d0*/  ISETP.GE.U32.AND P1, PT, R3, R14, PT ;  /* 0x0000000e0300720c */ /* 0x000fda0003f26070 */
[----:B------:R-:W-:Y:S01]  /*01e0*/  @P1 VIADD R10, R10, 0x1 ;  /* 0x000000010a0a1836 */ /* 0x000fe20000000000 */
[----:B------:R-:W-:-:S04]  /*01f0*/  @!P2 LOP3.LUT R10, RZ, R14, RZ, 0x33, !PT ;  /* 0x0000000eff0aa212 */ /* 0x000fc800078e33ff */
[----:B------:R-:W-:-:S05]  /*0200*/  IADD3 R0, PT, PT, -R10, RZ, RZ ;  /* 0x000000ff0a007210 */ /* 0x000fca0007ffe1ff */
[----:B------:R-:W-:Y:S01]  /*0210*/  IMAD R13, R14, R0, R13 ;  /* 0x000000000e0d7224 */ /* 0x000fe200078e020d */
[----:B--2---:R-:W-:Y:S06]  /*0220*/  BRA.U !UP0, `(.L_x_2) ;  /* 0x0000000d080c7547 */ /* 0x004fec000b800000 */
[----:B------:R-:W0:Y:S02]  /*0230*/  LDC.64 R18, c[0x0][0x388] ;  /* 0x0000e200ff127b82 */ /* 0x000e240000000a00 */
[----:B0-----:R-:W-:-:S04]  /*0240*/  IMAD.WIDE R16, R13, 0x4, R18 ;  /* 0x000000040d107825 */ /* 0x001fc800078e0212 */
[----:B------:R-:W-:Y:S01]  /*0250*/  IMAD.WIDE R18, R10, 0x4, R18 ;  /* 0x000000040a127825 */ /* 0x000fe200078e0212 */
[----:B------:R-:W2:Y:S04]  /*0260*/  LDG.E R11, desc[UR6][R16.64] ;  /* 0x00000006100b7981 */ /* 0x000ea8000c1e1900 */
[----:B------:R0:W5:Y:S01]  /*0270*/  LDG.E R9, desc[UR6][R18.64] ;  /* 0x0000000612097981 */ /* 0x000162000c1e1900 */
[----:B------:R-:W-:Y:S01]  /*0280*/  CS2R R28, SRZ ;  /* 0x00000000001c7805 */ /* 0x000fe2000001ff00 */
[----:B------:R-:W-:Y:S01]  /*0290*/  UMOV UR4, URZ ;  /* 0x000000ff00047c82 */ /* 0x000fe20008000000 */
[CC--:B--2---:R-:W-:Y:S01]  /*02a0*/  LEA R8, R14.reuse, R11.reuse, 0x1 ;  /* 0x0000000b0e087211 */ /* 0x0c4fe200078e08ff */
[C-C-:B------:R-:W-:Y:S01]  /*02b0*/  IMAD R7, R14.reuse, 0x3, R11.reuse ;  /* 0x000000030e077824 */ /* 0x140fe200078e020b */
[C---:B------:R-:W-:Y:S01]  /*02c0*/  LEA R6, R14.reuse, R11, 0x2 ;  /* 0x0000000b0e067211 */ /* 0x040fe200078e10ff */
[----:B------:R-:W-:-:S02]  /*02d0*/  IMAD R5, R14, 0x9, R11 ;  /* 0x000000090e057824 */ /* 0x000fc400078e020b */
[C-C-:B------:R-:W-:Y:S02]  /*02e0*/  IMAD R4, R14.reuse, 0xa, R11.reuse ;  /* 0x0000000a0e047824 */ /* 0x140fe400078e020b */
[C-C-:B------:R-:W-:Y:S02]  /*02f0*/  IMAD R3, R14.reuse, 0xb, R11.reuse ;  /* 0x0000000b0e037824 */ /* 0x140fe400078e020b */
[C-C-:B------:R-:W-:Y:S02]  /*0300*/  IMAD R2, R14.reuse, 0xc, R11.reuse ;  /* 0x0000000c0e027824 */ /* 0x140fe400078e020b */
[----:B0-----:R-:W-:-:S07]  /*0310*/  IMAD R0, R14, 0xf, R11 ;  /* 0x0000000f0e007824 */ /* 0x001fce00078e020b */
.L_x_8:
[----:B------:R-:W0:Y:S08]  /*0320*/  LDC.64 R14, c[0x0][0x380] ;  /* 0x0000e000ff0e7b82 */ /* 0x000e300000000a00 */
[----:B------:R-:W1:Y:S01]  /*0330*/  LDC.64 R20, c[0x0][0x398] ;  /* 0x0000e600ff147b82 */ /* 0x000e620000000a00 */
[----:B------:R-:W-:Y:S01]  /*0340*/  UMOV UR5, URZ ;  /* 0x000000ff00057c82 */ /* 0x000fe20008000000 */
[----:B0-----:R-:W-:Y:S01]  /*0350*/  ISETP.GE.U32.AND P1, PT, R15, 0x10, PT ;  /* 0x000000100f00780c */ /* 0x001fe20003f26070 */
[----:B-----5:R-:W-:Y:S01]  /*0360*/  IMAD R23, R14, UR4, R9 ;  /* 0x000000040e177c24 */ /* 0x020fe2000f8e0209 */
[----:B------:R-:W-:-:S03]  /*0370*/  UIADD3 UR4, UPT, UPT, UR4, 0x1, URZ ;  /* 0x0000000104047890 */ /* 0x000fc6000fffe0ff */
[----:B-1----:R-:W-:-:S03]  /*0380*/  IMAD.WIDE.U32 R22, R23, 0x8, R20 ;  /* 0x0000000817167825 */ /* 0x002fc600078e0014 */
[----:B------:R-:W-:-:S03]  /*0390*/  ISETP.NE.AND P0, PT, R15, UR4, PT ;  /* 0x000000040f007c0c */ /* 0x000fc6000bf05270 */
[----:B------:R-:W5:Y:S02]  /*03a0*/  LDG.E.64 R22, desc[UR6][R22.64] ;  /* 0x0000000616167981 */ /* 0x000f64000c1e1b00 */
[----:B------:R-:W-:Y:S08]  /*03b0*/  @!P1 BRA `(.L_x_3) ;  /* 0x0000000400609947 */ /* 0x000ff00003800000 */
[----:B------:R-:W0:Y:S01]  /*03c0*/  LDCU UR5, c[0x0][0x384] ;  /* 0x00007080ff0577ac */ /* 0x000e220008000800 */
[CC--:B------:R-:W-:Y:S01]  /*03d0*/  LEA R19, R14.reuse, R11.reuse, 0x3 ;  /* 0x0000000b0e137211 */ /* 0x0c0fe200078e18ff */
[C-C-:B------:R-:W-:Y:S01]  /*03e0*/  IMAD R35, R14.reuse, 0x7, R11.reuse ;  /* 0x000000070e237824 */ /* 0x140fe200078e020b */
[----:B------:R-:W-:Y:S01]  /*03f0*/  IADD3 R15, PT, PT, R11, R14, RZ ;  /* 0x0000000e0b0f7210 */ /* 0x000fe20007ffe0ff */
[C-C-:B------:R-:W-:Y:S01]  /*0400*/  IMAD R39, R14.reuse, 0xe, R11.reuse ;  /* 0x0000000e0e277824 */ /* 0x140fe200078e020b */
[----:B------:R-:W-:Y:S01]  /*0410*/  MOV R43, R11 ;  /* 0x0000000b002b7202 */ /* 0x000fe20000000f00 */
[C-C-:B------:R-:W-:Y:S01]  /*0420*/  IMAD R37, R14.reuse, 0x6, R11.reuse ;  /* 0x000000060e257824 */ /* 0x140fe200078e020b */
[----:B------:R-:W-:Y:S01]  /*0430*/  MOV R16, R2 ;  /* 0x0000000200107202 */ /* 0x000fe20000000f00 */
[C-C-:B------:R-:W-:Y:S01]  /*0440*/  IMAD R34, R14.reuse, 0x5, R11.reuse ;  /* 0x000000050e227824 */ /* 0x140fe200078e020b */
[----:B------:R-:W-:Y:S01]  /*0450*/  MOV R18, R3 ;  /* 0x0000000300127202 */ /* 0x000fe20000000f00 */
[----:B------:R-:W-:Y:S01]  /*0460*/  IMAD R12, R14, 0xd, R11 ;  /* 0x0000000d0e0c7824 */ /* 0x000fe200078e020b */
[----:B------:R-:W-:Y:S01]  /*0470*/  MOV R32, R4 ;  /* 0x0000000400207202 */ /* 0x000fe20000000f00 */
[----:B------:R-:W-:Y:S01]  /*0480*/  IMAD.MOV.U32 R33, RZ, RZ, R0 ;  /* 0x000000ffff217224 */ /* 0x000fe200078e0000 */
[----:B------:R-:W-:Y:S01]  /*0490*/  MOV R17, R5 ;  /* 0x0000000500117202 */ /* 0x000fe20000000f00 */
[----:B------:R-:W-:Y:S01]  /*04a0*/  IMAD.MOV.U32 R41, RZ, RZ, R8 ;  /* 0x000000ffff297224 */ /* 0x000fe200078e0008 */
[----:B------:R-:W-:-:S02]  /*04b0*/  MOV R36, R6 ;  /* 0x0000000600247202 */ /* 0x000fc40000000f00 */
[----:B------:R-:W-:Y:S01]  /*04c0*/  MOV R45, R7 ;  /* 0x00000007002d7202 */ /* 0x000fe20000000f00 */
[----:B0-----:R-:W-:-:S04]  /*04d0*/  ULOP3.LUT UR5, UR5, 0xfffffff0, URZ, 0xc0, !UPT ;  /* 0xfffffff005057892 */ /* 0x001fc8000f8ec0ff */
[----:B------:R-:W-:-:S12]  /*04e0*/  UIADD3 UR5, UPT, UPT, -UR5, URZ, URZ ;  /* 0x000000ff05057290 */ /* 0x000fd8000fffe1ff */
.L_x_4:
[----:B------:R-:W-:-:S06]  /*04f0*/  IMAD.WIDE.U32 R26, R43, 0x8, R20 ;  /* 0x000000082b1a7825 */ /* 0x000fcc00078e0014 */
[----:B------:R-:W2:Y:S01]  /*0500*/  LDG.E.64 R26, desc[UR6][R26.64] ;  /* 0x000000061a1a7981 */ /* 0x000ea2000c1e1b00 */
[----:B------:R-:W-:-:S04]  /*0510*/  IMAD.WIDE.U32 R24, R15, 0x8, R20 ;  /* 0x000000080f187825 */ /* 0x000fc800078e0014 */
[--C-:B------:R-:W-:Y:S02]  /*0520*/  IMAD.WIDE.U32 R30, R41, 0x8, R20.reuse ;  /* 0x00000008291e7825 */ /* 0x100fe400078e0014 */
[----:B------:R-:W3:Y:S04]  /*0530*/  LDG.E.64 R24, desc[UR6][R24.64] ;  /* 0x0000000618187981 */ /* 0x000ee8000c1e1b00 */
[----:B------:R-:W4:Y:S01]  /*0540*/  LDG.E.64 R30, desc[UR6][R30.64] ;  /* 0x000000061e1e7981 */ /* 0x000f22000c1e1b00 */
[----:B--2--5:R-:W-:Y:S01]  /*0550*/  DFMA R26, R22, R26, R28 ;  /* 0x0000001a161a722b */ /* 0x024fe2000000001c */
[----:B------:R-:W-:-:S06]  /*0560*/  IMAD.WIDE.U32 R28, R45, 0x8, R20 ;  /* 0x000000082d1c7825 */ /* 0x000fcc00078e0014 */
[----:B------:R-:W2:Y:S01]  /*0570*/  LDG.E.64 R28, desc[UR6][R28.64] ;  /* 0x000000061c1c7981 */ /* 0x000ea2000c1e1b00 */
[----:B---3--:R-:W-:Y:S01]  /*0580*/  DFMA R26, R22, R24, R26 ;  /* 0x00000018161a722b */ /* 0x008fe2000000001a */
[----:B------:R-:W-:-:S06]  /*0590*/  IMAD.WIDE.U32 R24, R36, 0x8, R20 ;  /* 0x0000000824187825 */ /* 0x000fcc00078e0014 */
[----:B------:R-:W3:Y:S01]  /*05a0*/  LDG.E.64 R24, desc[UR6][R24.64] ;  /* 0x0000000618187981 */ /* 0x000ee2000c1e1b00 */
[----:B----4-:R-:W-:Y:S01]  /*05b0*/  DFMA R30, R22, R30, R26 ;  /* 0x0000001e161e722b */ /* 0x010fe2000000001a */
[----:B------:R-:W-:-:S06]  /*05c0*/  IMAD.WIDE.U32 R26, R34, 0x8, R20 ;  /* 0x00000008221a7825 */ /* 0x000fcc00078e0014 */
[----:B------:R-:W4:Y:S01]  /*05d0*/  LDG.E.64 R26, desc[UR6][R26.64] ;  /* 0x000000061a1a7981 */ /* 0x000f22000c1e1b00 */
[----:B--2---:R-:W-:Y:S01]  /*05e0*/  DFMA R28, R22, R28, R30 ;  /* 0x0000001c161c722b */ /* 0x004fe2000000001e */
        /* <DEDUP_REMOVED lines=30> */
[----:B------:R-:W-:-:S04]  /*07d0*/  UIADD3 UR5, UPT, UPT, UR5, 0x10, URZ ;  /* 0x0000001005057890 */ /* 0x000fc8000fffe0ff */
[----:B------:R-:W-:-:S03]  /*07e0*/  UISETP.NE.AND UP0, UPT, UR5, URZ, UPT ;  /* 0x000000ff0500728c */ /* 0x000fc6000bf05270 */
[----:B----4-:R-:W-:Y:S01]  /*07f0*/  DFMA R28, R22, R24, R26 ;  /* 0x00000018161c722b */ /* 0x010fe2000000001a */
[C---:B------:R-:W-:Y:S01]  /*0800*/  LEA R43, R14.reuse, R43, 0x4 ;  /* 0x0000002b0e2b7211 */ /* 0x040fe200078e20ff */
[C---:B------:R-:W-:Y:S01]  /*0810*/  IMAD R37, R14.reuse, 0x10, R37 ;  /* 0x000000100e257824 */ /* 0x040fe200078e0225 */
[C---:B------:R-:W-:Y:S01]  /*0820*/  LEA R15, R14.reuse, R15, 0x4 ;  /* 0x0000000f0e0f7211 */ /* 0x040fe200078e20ff */
[C---:B------:R-:W-:Y:S01]  /*0830*/  IMAD R39, R14.reuse, 0x10, R39 ;  /* 0x000000100e277824 */ /* 0x040fe200078e0227 */
[C---:B------:R-:W-:Y:S02]  /*0840*/  LEA R41, R14.reuse, R41, 0x4 ;  /* 0x000000290e297211 */ /* 0x040fe400078e20ff */
[C---:B------:R-:W-:Y:S02]  /*0850*/  LEA R45, R14.reuse, R45, 0x4 ;  /* 0x0000002d0e2d7211 */ /* 0x040fe400078e20ff */
[C---:B------:R-:W-:Y:S02]  /*0860*/  LEA R36, R14.reuse, R36, 0x4 ;  /* 0x000000240e247211 */ /* 0x040fe400078e20ff */
[----:B------:R-:W-:-:S02]  /*0870*/  LEA R34, R14, R34, 0x4 ;  /* 0x000000220e227211 */ /* 0x000fc400078e20ff */
[C---:B------:R-:W-:Y:S02]  /*0880*/  LEA R35, R14.reuse, R35, 0x4 ;  /* 0x000000230e237211 */ /* 0x040fe400078e20ff */
[C---:B------:R-:W-:Y:S02]  /*0890*/  LEA R19, R14.reuse, R19, 0x4 ;  /* 0x000000130e137211 */ /* 0x040fe400078e20ff */
[C---:B------:R-:W-:Y:S02]  /*08a0*/  LEA R17, R14.reuse, R17, 0x4 ;  /* 0x000000110e117211 */ /* 0x040fe400078e20ff */
[C---:B------:R-:W-:Y:S02]  /*08b0*/  LEA R32, R14.reuse, R32, 0x4 ;  /* 0x000000200e207211 */ /* 0x040fe400078e20ff */
[C---:B------:R-:W-:Y:S02]  /*08c0*/  LEA R18, R14.reuse, R18, 0x4 ;  /* 0x000000120e127211 */ /* 0x040fe400078e20ff */
[----:B------:R-:W-:-:S02]  /*08d0*/  LEA R16, R14, R16, 0x4 ;  /* 0x000000100e107211 */ /* 0x000fc400078e20ff */
[C---:B------:R-:W-:Y:S02]  /*08e0*/  LEA R12, R14.reuse, R12, 0x4 ;  /* 0x0000000c0e0c7211 */ /* 0x040fe400078e20ff */
[----:B------:R-:W-:Y:S01]  /*08f0*/  LEA R33, R14, R33, 0x4 ;  /* 0x000000210e217211 */ /* 0x000fe200078e20ff */
[----:B--2---:R-:W-:Y:S01]  /*0900*/  DFMA R28, R22, R30, R28 ;  /* 0x0000001e161c722b */ /* 0x004fe2000000001c */
[----:B------:R-:W-:Y:S10]  /*0910*/  BRA.U UP0, `(.L_x_4) ;  /* 0xfffffff900f47547 */ /* 0x000ff4000b83ffff */
[----:B------:R-:W0:Y:S02]  /*0920*/  LDCU UR5, c[0x0][0x384] ;  /* 0x00007080ff0577ac */ /* 0x000e240008000800 */
[----:B0-----:R-:W-:-:S12]  /*0930*/  ULOP3.LUT UR5, UR5, 0xfffffff0, URZ, 0xc0, !UPT ;  /* 0xfffffff005057892 */ /* 0x001fd8000f8ec0ff */
.L_x_3:
[----:B------:R-:W0:Y:S02]  /*0940*/  LDC R15, c[0x0][0x384] ;  /* 0x0000e100ff0f7b82 */ /* 0x000e240000000800 */
[----:B0-----:R-:W-:-:S04]  /*0950*/  LOP3.LUT R16, R15, 0xf, RZ, 0xc0, !PT ;  /* 0x0000000f0f107812 */ /* 0x001fc800078ec0ff */
[----:B------:R-:W-:-:S13]  /*0960*/  ISETP.NE.AND P1, PT, R16, RZ, PT ;  /* 0x000000ff1000720c */ /* 0x000fda0003f25270 */
[----:B------:R-:W-:Y:S05]  /*0970*/  @!P1 BRA `(.L_x_5) ;  /* 0x0000000400349947 */ /* 0x000fea0003800000 */
[----:B------:R-:W-:Y:S02]  /*0980*/  IADD3 R16, PT, PT, R16, -0x1, RZ ;  /* 0xffffffff10107810 */ /* 0x000fe40007ffe0ff */
[----:B------:R-:W-:Y:S02]  /*0990*/  LOP3.LUT R12, R15, 0x7, RZ, 0xc0, !PT ;  /* 0x000000070f0c7812 */ /* 0x000fe400078ec0ff */
[----:B------:R-:W-:Y:S02]  /*09a0*/  ISETP.GE.U32.AND P1, PT, R16, 0x7, PT ;  /* 0x000000071000780c */ /* 0x000fe40003f26070 */
[----:B------:R-:W-:-:S11]  /*09b0*/  ISETP.NE.AND P2, PT, R12, RZ, PT ;  /* 0x000000ff0c00720c */ /* 0x000fd60003f45270 */
[----:B------:R-:W-:Y:S05]  /*09c0*/  @!P1 BRA `(.L_x_6) ;  /* 0x0000000000849947 */ /* 0x000fea0003800000 */
[----:B------:R-:W-:-:S04]  /*09d0*/  IMAD R17, R14, UR5, R11 ;  /* 0x000000050e117c24 */ /* 0x000fc8000f8e020b */
[C---:B------:R-:W-:Y:S01]  /*09e0*/  IMAD.WIDE.U32 R36, R17.reuse, 0x8, R20 ;  /* 0x0000000811247825 */ /* 0x040fe200078e0014 */
[----:B------:R-:W-:-:S05]  /*09f0*/  IADD3 R17, PT, PT, R17, R14, RZ ;  /* 0x0000000e11117210 */ /* 0x000fca0007ffe0ff */
[----:B------:R-:W2:Y:S01]  /*0a00*/  LDG.E.64 R36, desc[UR6][R36.64] ;  /* 0x0000000624247981 */ /* 0x000ea2000c1e1b00 */
[C---:B------:R-:W-:Y:S01]  /*0a10*/  IMAD.WIDE.U32 R34, R17.reuse, 0x8, R20 ;  /* 0x0000000811227825 */ /* 0x040fe200078e0014 */
[----:B------:R-:W-:-:S05]  /*0a20*/  IADD3 R19, PT, PT, R17, R14, RZ ;  /* 0x0000000e11137210 */ /* 0x000fca0007ffe0ff */
[----:B------:R-:W3:Y:S01]  /*0a30*/  LDG.E.64 R34, desc[UR6][R34.64] ;  /* 0x0000000622227981 */ /* 0x000ee2000c1e1b00 */
[C---:B------:R-:W-:Y:S01]  /*0a40*/  IMAD.WIDE.U32 R16, R19.reuse, 0x8, R20 ;  /* 0x0000000813107825 */ /* 0x040fe200078e0014 */
[----:B------:R-:W-:-:S05]  /*0a50*/  IADD3 R25, PT, PT, R19, R14, RZ ;  /* 0x0000000e13197210 */ /* 0x000fca0007ffe0ff */
[----:B------:R-:W4:Y:S01]  /*0a60*/  LDG.E.64 R16, desc[UR6][R16.64] ;  /* 0x0000000610107981 */ /* 0x000f22000c1e1b00 */
[C---:B------:R-:W-:Y:S01]  /*0a70*/  IMAD.WIDE.U32 R18, R25.reuse, 0x8, R20 ;  /* 0x0000000819127825 */ /* 0x040fe200078e0014 */
[----:B------:R-:W-:-:S05]  /*0a80*/  IADD3 R27, PT, PT, R25, R14, RZ ;  /* 0x0000000e191b7210 */ /* 0x000fca0007ffe0ff */
[----:B------:R-:W4:Y:S01]  /*0a90*/  LDG.E.64 R18, desc[UR6][R18.64] ;  /* 0x0000000612127981 */ /* 0x000f22000c1e1b00 */
[C---:B------:R-:W-:Y:S01]  /*0aa0*/  IMAD.WIDE.U32 R24, R27.reuse, 0x8, R20 ;  /* 0x000000081b187825 */ /* 0x040fe200078e0014 */
[----:B------:R-:W-:-:S05]  /*0ab0*/  IADD3 R31, PT, PT, R27, R14, RZ ;  /* 0x0000000e1b1f7210 */ /* 0x000fca0007ffe0ff */
[----:B------:R-:W4:Y:S01]  /*0ac0*/  LDG.E.64 R24, desc[UR6][R24.64] ;  /* 0x0000000618187981 */ /* 0x000f22000c1e1b00 */
[----:B------:R-:W-:-:S04]  /*0ad0*/  IMAD.WIDE.U32 R26, R31, 0x8, R20 ;  /* 0x000000081f1a7825 */ /* 0x000fc800078e0014 */
[----:B------:R-:W-:Y:S02]  /*0ae0*/  IMAD.IADD R33, R31, 0x1, R14 ;  /* 0x000000011f217824 */ /* 0x000fe400078e020e */
[----:B------:R-:W4:Y:S02]  /*0af0*/  LDG.E.64 R26, desc[UR6][R26.64] ;  /* 0x000000061a1a7981 */ /* 0x000f24000c1e1b00 */
[C---:B------:R-:W-:Y:S01]  /*0b00*/  IMAD.WIDE.U32 R30, R33.reuse, 0x8, R20 ;  /* 0x00000008211e7825 */ /* 0x040fe200078e0014 */
[----:B------:R-:W-:-:S05]  /*0b10*/  IADD3 R33, PT, PT, R33, R14, RZ ;  /* 0x0000000e21217210 */ /* 0x000fca0007ffe0ff */
[----:B------:R-:W4:Y:S01]  /*0b20*/  LDG.E.64 R30, desc[UR6][R30.64] ;  /* 0x000000061e1e7981 */ /* 0x000f22000c1e1b00 */
[----:B------:R-:W-:-:S06]  /*0b30*/  IMAD.WIDE.U32 R32, R33, 0x8, R20 ;  /* 0x0000000821207825 */ /* 0x000fcc00078e0014 */
[----:B------:R-:W4:Y:S01]  /*0b40*/  LDG.E.64 R32, desc[UR6][R32.64] ;  /* 0x0000000620207981 */ /* 0x000f22000c1e1b00 */
[----:B------:R-:W-:Y:S01]  /*0b50*/  UIADD3 UR5, UPT, UPT, UR5, 0x8, URZ ;  /* 0x0000000805057890 */ /* 0x000fe2000fffe0ff */
[----:B--2--5:R-:W-:-:S08]  /*0b60*/  DFMA R36, R22, R36, R28 ;  /* 0x000000241624722b */ /* 0x024fd0000000001c */
[----:B---3--:R-:W-:-:S08]  /*0b70*/  DFMA R34, R22, R34, R36 ;  /* 0x000000221622722b */ /* 0x008fd00000000024 */
[----:B----4-:R-:W-:-:S08]  /*0b80*/  DFMA R16, R22, R16, R34 ;  /* 0x000000101610722b */ /* 0x010fd00000000022 */
[----:B------:R-:W-:-:S08]  /*0b90*/  DFMA R16, R22, R18, R16 ;  /* 0x000000121610722b */ /* 0x000fd00000000010 */
[----:B------:R-:W-:-:S08]  /*0ba0*/  DFMA R16, R22, R24, R16 ;  /* 0x000000181610722b */ /* 0x000fd00000000010 */
[----:B------:R-:W-:-:S08]  /*0bb0*/  DFMA R16, R22, R26, R16 ;  /* 0x0000001a1610722b */ /* 0x000fd00000000010 */
[----:B------:R-:W-:-:S08]  /*0bc0*/  DFMA R16, R22, R30, R16 ;  /* 0x0000001e1610722b */ /* 0x000fd00000000010 */
[----:B------:R-:W-:-:S11]  /*0bd0*/  DFMA R28, R22, R32, R16 ;  /* 0x00000020161c722b */ /* 0x000fd60000000010 */
.L_x_6:
        /* <DEDUP_REMOVED lines=22> */
[----:B------:R-:W-:-:S11]  /*0d40*/  DFMA R28, R22, R16, R28 ;  /* 0x00000010161c722b */ /* 0x000fd6000000001c */
.L_x_7:
[----:B------:R-:W-:Y:S05]  /*0d50*/  @!P2 BRA `(.L_x_5) ;  /* 0x00000000003ca947 */ /* 0x000fea0003800000 */
[----:B------:R-:W-:-:S04]  /*0d60*/  IMAD R19, R14, UR5, R11 ;  /* 0x000000050e137c24 */ /* 0x000fc8000f8e020b */
[----:B------:R-:W-:-:S06]  /*0d70*/  IMAD.WIDE.U32 R16, R19, 0x8, R20 ;  /* 0x0000000813107825 */ /* 0x000fcc00078e0014 */
[----:B------:R-:W2:Y:S01]  /*0d80*/  LDG.E.64 R16, desc[UR6][R16.64] ;  /* 0x0000000610107981 */ /* 0x000ea2000c1e1b00 */
[----:B------:R-:W-:Y:S01]  /*0d90*/  ISETP.NE.AND P1, PT, R15, 0x1, PT ;  /* 0x000000010f00780c */ /* 0x000fe20003f25270 */
[----:B--2--5:R-:W-:-:S12]  /*0da0*/  DFMA R28, R22, R16, R28 ;  /* 0x00000010161c722b */ /* 0x024fd8000000001c */
[----:B------:R-:W-:Y:S05]  /*0db0*/  @!P1 BRA `(.L_x_5) ;  /* 0x0000000000249947 */ /* 0x000fea0003800000 */
[----:B------:R-:W-:Y:S02]  /*0dc0*/  ISETP.NE.AND P1, PT, R15, 0x2, PT ;  /* 0x000000020f00780c */ /* 0x000fe40003f25270 */
[----:B------:R-:W-:-:S05]  /*0dd0*/  IADD3 R15, PT, PT, R19, R14, RZ ;  /* 0x0000000e130f7210 */ /* 0x000fca0007ffe0ff */
[----:B------:R-:W-:-:S06]  /*0de0*/  IMAD.WIDE.U32 R16, R15, 0x8, R20 ;  /* 0x000000080f107825 */ /* 0x000fcc00078e0014 */
[----:B------:R-:W-:Y:S01]  /*0df0*/  @P1 IADD3 R15, PT, PT, R15, R14, RZ ;  /* 0x0000000e0f0f1210 */ /* 0x000fe20007ffe0ff */
[----:B------:R-:W2:Y:S04]  /*0e00*/  LDG.E.64 R16, desc[UR6][R16.64] ;  /* 0x0000000610107981 */ /* 0x000ea8000c1e1b00 */
[----:B------:R-:W-:-:S06]  /*0e10*/  @P1 IMAD.WIDE.U32 R20, R15, 0x8, R20 ;  /* 0x000000080f141825 */ /* 0x000fcc00078e0014 */
[----:B------:R-:W3:Y:S01]  /*0e20*/  @P1 LDG.E.64 R20, desc[UR6][R20.64] ;  /* 0x0000000614141981 */ /* 0x000ee2000c1e1b00 */
[----:B--2---:R-:W-:-:S08]  /*0e30*/  DFMA R28, R22, R16, R28 ;  /* 0x00000010161c722b */ /* 0x004fd0000000001c */
[----:B---3--:R-:W-:-:S11]  /*0e40*/  @P1 DFMA R28, R22, R20, R28 ;  /* 0x00000014161c122b */ /* 0x008fd6000000001c */
.L_x_5:
[----:B------:R-:W-:Y:S05]  /*0e50*/  @P0 BRA `(.L_x_8) ;  /* 0xfffffff400300947 */ /* 0x000fea000383ffff */
.L_x_2:
[----:B------:R-:W0:Y:S01]  /*0e60*/  LDC.64 R2, c[0x0][0x390] ;  /* 0x0000e400ff027b82 */ /* 0x000e220000000a00 */
[----:B------:R-:W-:-:S04]  /*0e70*/  IMAD R13, R13, R14, R10 ;  /* 0x0000000e0d0d7224 */ /* 0x000fc800078e020a */
[----:B0-----:R-:W-:-:S05]  /*0e80*/  IMAD.WIDE R2, R13, 0x8, R2 ;  /* 0x000000080d027825 */ /* 0x001fca00078e0202 */
[----:B------:R-:W-:Y:S01]  /*0e90*/  STG.E.64 desc[UR6][R2.64], R28 ;  /* 0x0000001c02007986 */ /* 0x000fe2000c101b06 */
[----:B------:R-:W-:Y:S05]  /*0ea0*/  EXIT ;  /* 0x000000000000794d */ /* 0x000fea0003800000 */
.L_x_9:
        /* <DEDUP_REMOVED lines=13> */
.L_x_35:


//--------------------- .text._Z10fillKeysInijPdPiS0_S_ --------------------------
	.section	.text._Z10fillKeysInijPdPiS0_S_,"ax",@progbits
	.align	128
        .global         _Z10fillKeysInijPdPiS0_S_
        .type           _Z10fillKeysInijPdPiS0_S_,@function
        .size           _Z10fillKeysInijPdPiS0_S_,(.L_x_36 - _Z10fillKeysInijPdPiS0_S_)
        .other          _Z10fillKeysInijPdPiS0_S_,@"STO_CUDA_ENTRY STV_DEFAULT"
_Z10fillKeysInijPdPiS0_S_:
.text._Z10fillKeysInijPdPiS0_S_:
[----:B------:R-:W-:Y:S01]  /*0000*/  LDC R1, c[0x0][0x37c] ;  /* 0x0000df00ff017b82 */ /* 0x000fe20000000800 */
[----:B------:R-:W0:Y:S01]  /*0010*/  S2R R0, SR_TID.X ;  /* 0x0000000000007919 */ /* 0x000e220000002100 */
[----:B------:R-:W0:Y:S01]  /*0020*/  LDCU UR4, c[0x0][0x360] ;  /* 0x00006c00ff0477ac */ /* 0x000e220008000800 */
[----:B------:R-:W0:Y:S01]  /*0030*/  S2R R3, SR_CTAID.X ;  /* 0x0000000000037919 */ /* 0x000e220000002500 */
[----:B------:R-:W1:Y:S01]  /*0040*/  LDCU UR6, c[0x0][0x380] ;  /* 0x00007000ff0677ac */ /* 0x000e620008000800 */
[----:B0-----:R-:W-:-:S05]  /*0050*/  IMAD R0, R3, UR4, R0 ;  /* 0x0000000403007c24 */ /* 0x001fca000f8e0200 */
[----:B-1----:R-:W-:-:S13]  /*0060*/  ISETP.GE.U32.AND P0, PT, R0, UR6, PT ;  /* 0x0000000600007c0c */ /* 0x002fda000bf06070 */
[----:B------:R-:W-:Y:S05]  /*0070*/  @P0 EXIT ;  /* 0x000000000000094d */ /* 0x000fea0003800000 */
[----:B------:R-:W0:Y:S01]  /*0080*/  LDCU UR7, c[0x0][0x384] ;  /* 0x00007080ff0777ac */ /* 0x000e220008000800 */
[----:B------:R-:W1:Y:S01]  /*0090*/  LDC.64 R8, c[0x0][0x388] ;  /* 0x0000e200ff087b82 */ /* 0x000e620000000a00 */
[----:B------:R-:W2:Y:S01]  /*00a0*/  LDCU.64 UR4, c[0x0][0x358] ;  /* 0x00006b00ff0477ac */ /* 0x000ea20008000a00 */
[----:B------:R-:W3:Y:S01]  /*00b0*/  LDCU.64 UR8, c[0x0][0x3a0] ;  /* 0x00007400ff0877ac */ /* 0x000ee20008000a00 */
[----:B0-----:R-:W0:Y:S01]  /*00c0*/  I2F.U32.RP R4, UR7 ;  /* 0x0000000700047d06 */ /* 0x001e220008209000 */
[----:B------:R-:W-:-:S07]  /*00d0*/  ISETP.NE.U32.AND P2, PT, RZ, UR7, PT ;  /* 0x00000007ff007c0c */ /* 0x000fce000bf45070 */
[----:B0-----:R-:W0:Y:S02]  /*00e0*/  MUFU.RCP R4, R4 ;  /* 0x0000000400047308 */ /* 0x001e240000001000 */
[----:B0-----:R-:W-:-:S06]  /*00f0*/  IADD3 R2, PT, PT, R4, 0xffffffe, RZ ;  /* 0x0ffffffe04027810 */ /* 0x001fcc0007ffe0ff */
[----:B------:R0:W4:Y:S02]  /*0100*/  F2I.FTZ.U32.TRUNC.NTZ R3, R2 ;  /* 0x0000000200037305 */ /* 0x000124000021f000 */
[----:B0-----:R-:W-:Y:S01]  /*0110*/  IMAD.MOV.U32 R2, RZ, RZ, RZ ;  /* 0x000000ffff027224 */ /* 0x001fe200078e00ff */
[----:B----4-:R-:W-:-:S05]  /*0120*/  IADD3 R5, PT, PT, RZ, -R3, RZ ;  /* 0x80000003ff057210 */ /* 0x010fca0007ffe0ff */
[----:B------:R-:W-:-:S04]  /*0130*/  IMAD R5, R5, UR7, RZ ;  /* 0x0000000705057c24 */ /* 0x000fc8000f8e02ff */
[----:B------:R-:W-:Y:S02]  /*0140*/  IMAD.HI.U32 R3, R3, R5, R2 ;  /* 0x0000000503037227 */ /* 0x000fe400078e0002 */
[----:B------:R-:W0:Y:S04]  /*0150*/  LDC.64 R4, c[0x0][0x398] ;  /* 0x0000e600ff047b82 */ /* 0x000e280000000a00 */
[----:B------:R-:W-:-:S05]  /*0160*/  IMAD.HI.U32 R7, R3, R0, RZ ;  /* 0x0000000003077227 */ /* 0x000fca00078e00ff */
[----:B------:R-:W-:-:S05]  /*0170*/  IADD3 R3, PT, PT, -R7, RZ, RZ ;  /* 0x000000ff07037210 */ /* 0x000fca0007ffe1ff */
[----:B------:R-:W-:Y:S02]  /*0180*/  IMAD R6, R3, UR7, R0 ;  /* 0x0000000703067c24 */ /* 0x000fe4000f8e0200 */
[----:B------:R-:W4:Y:S03]  /*0190*/  LDC.64 R2, c[0x0][0x390] ;  /* 0x0000e400ff027b82 */ /* 0x000f260000000a00 */
[----:B------:R-:W-:Y:S01]  /*01a0*/  ISETP.GE.U32.AND P0, PT, R6, UR7, PT ;  /* 0x0000000706007c0c */ /* 0x000fe2000bf06070 */
[----:B0-----:R-:W-:-:S12]  /*01b0*/  IMAD.WIDE.U32 R4, R0, 0x4, R4 ;  /* 0x0000000400047825 */ /* 0x001fd800078e0004 */
[----:B------:R-:W-:Y:S01]  /*01c0*/  @P0 VIADD R6, R6, -UR7 ;  /* 0x8000000706060c36 */ /* 0x000fe20008000000 */
[----:B------:R-:W-:-:S04]  /*01d0*/  @P0 IADD3 R7, PT, PT, R7, 0x1, RZ ;  /* 0x0000000107070810 */ /* 0x000fc80007ffe0ff */
[----:B------:R-:W-:Y:S02]  /*01e0*/  ISETP.GE.U32.AND P1, PT, R6, UR7, PT ;  /* 0x0000000706007c0c */ /* 0x000fe4000bf26070 */
[----:B--2---:R-:W2:Y:S11]  /*01f0*/  LDG.E R6, desc[UR4][R4.64] ;  /* 0x0000000404067981 */ /* 0x004eb6000c1e1900 */
[----:B------:R-:W-:Y:S01]  /*0200*/  @P1 VIADD R7, R7, 0x1 ;  /* 0x0000000107071836 */ /* 0x000fe20000000000 */
[----:B------:R-:W-:-:S05]  /*0210*/  @!P2 LOP3.LUT R7, RZ, UR7, RZ, 0x33, !PT ;  /* 0x00000007ff07ac12 */ /* 0x000fca000f8e33ff */
[----:B----4-:R-:W-:-:S06]  /*0220*/  IMAD.WIDE.U32 R2, R7, 0x4, R2 ;  /* 0x0000000407027825 */ /* 0x010fcc00078e0002 */
[----:B------:R-:W4:Y:S01]  /*0230*/  LDG.E R3, desc[UR4][R2.64] ;  /* 0x0000000402037981 */ /* 0x000f22000c1e1900 */
[----:B--2---:R-:W-:-:S03]  /*0240*/  SHF.R.S32.HI R7, RZ, 0x1f, R6 ;  /* 0x0000001fff077819 */ /* 0x004fc60000011406 */
[----:B----4-:R-:W-:-:S03]  /*0250*/  IMAD.WIDE R6, R3, UR6, R6 ;  /* 0x0000000603067c25 */ /* 0x010fc6000f8e0206 */
[----:B---3--:R-:W-:-:S04]  /*0260*/  LEA R10, P0, R6, UR8, 0x3 ;  /* 0x00000008060a7c11 */ /* 0x008fc8000f8018ff */
[----:B------:R-:W-:-:S05]  /*0270*/  LEA.HI.X R11, R6, UR9, R7, 0x3, P0 ;  /* 0x00000009060b7c11 */ /* 0x000fca00080f1c07 */
[----:B------:R-:W2:Y:S01]  /*0280*/  LDG.E.64 R6, desc[UR4][R10.64] ;  /* 0x000000040a067981 */ /* 0x000ea2000c1e1b00 */
[----:B-1----:R-:W-:-:S05]  /*0290*/  IMAD.WIDE.U32 R8, R0, 0x8, R8 ;  /* 0x0000000800087825 */ /* 0x002fca00078e0008 */
[----:B--2---:R-:W-:Y:S01]  /*02a0*/  STG.E.64 desc[UR4][R8.64], R6 ;  /* 0x0000000608007986 */ /* 0x004fe2000c101b04 */
[----:B------:R-:W-:Y:S05]  /*02b0*/  EXIT ;  /* 0x000000000000794d */ /* 0x000fea0003800000 */
.L_x_10:
        /* <DEDUP_REMOVED lines=12> */
.L_x_36:


//--------------------- .text._Z15fillCurDimArrayijPiPN3cub18CUB_300001_SM_100012KeyValuePairIidEE --------------------------
	.section	.text._Z15fillCurDimArrayijPiPN3cub18CUB_300001_SM_100012KeyValuePairIidEE,"ax",@progbits
	.align	128
        .global         _Z15fillCurDimArrayijPiPN3cub18CUB_300001_SM_100012KeyValuePairIidEE
        .type           _Z15fillCurDimArrayijPiPN3cub18CUB_300001_SM_100012KeyValuePairIidEE,@function
        .size           _Z15fillCurDimArrayijPiPN3cub18CUB_300001_SM_100012KeyValuePairIidEE,(.L_x_37 - _Z15fillCurDimArrayijPiPN3cub18CUB_300001_SM_100012KeyValuePairIidEE)
        .other          _Z15fillCurDimArrayijPiPN3cub18CUB_300001_SM_100012KeyValuePairIidEE,@"STO_CUDA_ENTRY STV_DEFAULT"
_Z15fillCurDimArrayijPiPN3cub18CUB_300001_SM_100012KeyValuePairIidEE:
.text._Z15fillCurDimArrayijPiPN3cub18CUB_300001_SM_100012KeyValuePairIidEE:
        /* <DEDUP_REMOVED lines=8> */
[----:B------:R-:W0:Y:S01]  /*0080*/  LDC.64 R2, c[0x0][0x390] ;  /* 0x0000e400ff027b82 */ /* 0x000e220000000a00 */
[----:B------:R-:W1:Y:S07]  /*0090*/  LDCU.64 UR4, c[0x0][0x358] ;  /* 0x00006b00ff0477ac */ /* 0x000e6e0008000a00 */
[----:B------:R-:W2:Y:S01]  /*00a0*/  LDC.64 R4, c[0x0][0x388] ;  /* 0x0000e200ff047b82 */ /* 0x000ea20000000a00 */
[----:B0-----:R-:W-:-:S06]  /*00b0*/  IMAD.WIDE.U32 R2, R7, 0x10, R2 ;  /* 0x0000001007027825 */ /* 0x001fcc00078e0002 */
[----:B-1----:R-:W3:Y:S01]  /*00c0*/  LDG.E R3, desc[UR4][R2.64] ;  /* 0x0000000402037981 */ /* 0x002ee2000c1e1900 */
[----:B--2---:R-:W-:-:S05]  /*00d0*/  IMAD.WIDE.U32 R4, R7, 0x4, R4 ;  /* 0x0000000407047825 */ /* 0x004fca00078e0004 */
[----:B---3--:R-:W-:Y:S01]  /*00e0*/  STG.E desc[UR4][R4.64], R3 ;  /* 0x0000000304007986 */ /* 0x008fe2000c101904 */
[----:B------:R-:W-:Y:S05]  /*00f0*/  EXIT ;  /* 0x000000000000794d */ /* 0x000fea0003800000 */
.L_x_11:
        /* <DEDUP_REMOVED lines=16> */
.L_x_37:


//--------------------- .text._Z8findSpanijjjPiS_PdS_ --------------------------
	.section	.text._Z8findSpanijjjPiS_PdS_,"ax",@progbits
	.align	128
        .global         _Z8findSpanijjjPiS_PdS_
        .type           _Z8findSpanijjjPiS_PdS_,@function
        .size           _Z8findSpanijjjPiS_PdS_,(.L_x_38 - _Z8findSpanijjjPiS_PdS_)
        .other          _Z8findSpanijjjPiS_PdS_,@"STO_CUDA_ENTRY STV_DEFAULT"
_Z8findSpanijjjPiS_PdS_:
.text._Z8findSpanijjjPiS_PdS_:
[----:B------:R-:W-:Y:S01]  /*0000*/  LDC R1, c[0x0][0x37c] ;  /* 0x0000df00ff017b82 */ /* 0x000fe20000000800 */
[----:B------:R-:W0:Y:S07]  /*0010*/  S2R R0, SR_TID.X ;  /* 0x0000000000007919 */ /* 0x000e2e0000002100 */
[----:B------:R-:W1:Y:S01]  /*0020*/  S2UR UR5, SR_CTAID.X ;  /* 0x00000000000579c3 */ /* 0x000e620000002500 */
[----:B------:R-:W1:Y:S01]  /*0030*/  LDCU UR4, c[0x0][0x360] ;  /* 0x00006c00ff0477ac */ /* 0x000e620008000800 */
[----:B------:R-:W-:Y:S01]  /*0040*/  BSSY.RECONVERGENT B0, `(.L_x_12) ;  /* 0x00000d1000007945 */ /* 0x000fe20003800200 */
[----:B------:R-:W2:Y:S05]  /*0050*/  LDCU.64 UR6, c[0x0][0x358] ;  /* 0x00006b00ff0677ac */ /* 0x000eaa0008000a00 */
[----:B------:R-:W3:Y:S01]  /*0060*/  LDC R3, c[0x0][0x388] ;  /* 0x0000e200ff037b82 */ /* 0x000ee20000000800 */
[----:B-1----:R-:W-:-:S06]  /*0070*/  UIMAD UR4, UR4, UR5, URZ ;  /* 0x00000005040472a4 */ /* 0x002fcc000f8e02ff */
[----:B0-----:R-:W-:-:S04]  /*0080*/  IADD3 R2, PT, PT, R0, UR4, RZ ;  /* 0x0000000400027c10 */ /* 0x001fc8000fffe0ff */
[----:B---3--:R-:W-:-:S13]  /*0090*/  ISETP.GE.U32.AND P0, PT, R2, R3, PT ;  /* 0x000000030200720c */ /* 0x008fda0003f06070 */
[----:B--2---:R-:W-:Y:S05]  /*00a0*/  @P0 BRA `(.L_x_13) ;  /* 0x0000000c00280947 */ /* 0x004fea0003800000 */
[----:B------:R-:W0:Y:S02]  /*00b0*/  LDC R5, c[0x0][0x384] ;  /* 0x0000e100ff057b82 */ /* 0x000e240000000800 */
[----:B0-----:R-:W-:-:S13]  /*00c0*/  ISETP.NE.AND P0, PT, R5, RZ, PT ;  /* 0x000000ff0500720c */ /* 0x001fda0003f05270 */
[----:B------:R-:W-:Y:S05]  /*00d0*/  @!P0 BRA `(.L_x_14) ;  /* 0x0000000c000c8947 */ /* 0x000fea0003800000 */
[C---:B------:R-:W-:Y:S01]  /*00e0*/  ISETP.GE.U32.AND P0, PT, R5.reuse, 0x8, PT ;  /* 0x000000080500780c */ /* 0x040fe20003f06070 */
[----:B------:R-:W-:Y:S01]  /*00f0*/  HFMA2 R12, -RZ, RZ, 0, 0 ;  /* 0x00000000ff0c7431 */ /* 0x000fe200000001ff */
[----:B------:R-:W-:-:S11]  /*0100*/  LOP3.LUT R4, R5, 0x7, RZ, 0xc0, !PT ;  /* 0x0000000705047812 */ /* 0x000fd600078ec0ff */
[----:B------:R-:W-:Y:S05]  /*0110*/  @!P0 BRA `(.L_x_15) ;  /* 0x0000000400888947 */ /* 0x000fea0003800000 */
[----:B------:R-:W-:Y:S01]  /*0120*/  LOP3.LUT R6, R5, 0xfffffff8, RZ, 0xc0, !PT ;  /* 0xfffffff805067812 */ /* 0x000fe200078ec0ff */
[----:B------:R-:W-:Y:S01]  /*0130*/  IMAD R29, R2, R5, 0x3 ;  /* 0x00000003021d7424 */ /* 0x000fe200078e0205 */
[C---:B------:R-:W-:Y:S01]  /*0140*/  IADD3 R8, PT, PT, R3.reuse, UR4, R0 ;  /* 0x0000000403087c10 */ /* 0x040fe2000fffe000 */
[C-C-:B------:R-:W-:Y:S01]  /*0150*/  IMAD R12, R3.reuse, 0x3, R2.reuse ;  /* 0x00000003030c7824 */ /* 0x140fe200078e0202 */
[CC--:B------:R-:W-:Y:S01]  /*0160*/  LEA R10, R3.reuse, R2.reuse, 0x1 ;  /* 0x00000002030a7211 */ /* 0x0c0fe200078e08ff */
[C-C-:B------:R-:W-:Y:S01]  /*0170*/  IMAD R9, R3.reuse, 0x5, R2.reuse ;  /* 0x0000000503097824 */ /* 0x140fe200078e0202 */
[CC--:B------:R-:W-:Y:S01]  /*0180*/  LEA R7, R3.reuse, R2.reuse, 0x2 ;  /* 0x0000000203077211 */ /* 0x0c0fe200078e10ff */
[C-C-:B------:R-:W-:Y:S01]  /*0190*/  IMAD R11, R3.reuse, 0x6, R2.reuse ;  /* 0x00000006030b7824 */ /* 0x140fe200078e0202 */
[----:B------:R-:W-:Y:S01]  /*01a0*/  MOV R27, R2 ;  /* 0x00000002001b7202 */ /* 0x000fe20000000f00 */
[----:B------:R-:W-:Y:S01]  /*01b0*/  IMAD R13, R3, 0x7, R2 ;  /* 0x00000007030d7824 */ /* 0x000fe200078e0202 */
[----:B------:R-:W-:-:S07]  /*01c0*/  IADD3 R26, PT, PT, -R6, RZ, RZ ;  /* 0x000000ff061a7210 */ /* 0x000fce0007ffe1ff */
.L_x_16:
[----:B0-----:R-:W0:Y:S08]  /*01d0*/  LDC.64 R16, c[0x0][0x390] ;  /* 0x0000e400ff107b82 */ /* 0x001e300000000a00 */
[----:B------:R-:W1:Y:S01]  /*01e0*/  LDC.64 R14, c[0x0][0x398] ;  /* 0x0000e600ff0e7b82 */ /* 0x000e620000000a00 */
[----:B0-----:R-:W-:-:S06]  /*01f0*/  IMAD.WIDE.U32 R24, R27, 0x4, R16 ;  /* 0x000000041b187825 */ /* 0x001fcc00078e0010 */
[----:B------:R-:W2:Y:S01]  /*0200*/  LDG.E R25, desc[UR6][R24.64] ;  /* 0x0000000618197981 */ /* 0x000ea2000c1e1900 */
[----:B-1----:R-:W-:-:S05]  /*0210*/  IMAD.WIDE.U32 R18, R27, 0x4, R14 ;  /* 0x000000041b127825 */ /* 0x002fca00078e000e */
[----:B------:R0:W2:Y:S02]  /*0220*/  LDG.E R20, desc[UR6][R18.64] ;  /* 0x0000000612147981 */ /* 0x0000a4000c1e1900 */
[----:B0-----:R-:W0:Y:S01]  /*0230*/  LDC.64 R18, c[0x0][0x3a0] ;  /* 0x0000e800ff127b82 */ /* 0x001e220000000a00 */
[----:B------:R-:W-:-:S05]  /*0240*/  IADD3 R23, PT, PT, R29, -0x3, RZ ;  /* 0xfffffffd1d177810 */ /* 0x000fca0007ffe0ff */
[----:B0-----:R-:W-:Y:S01]  /*0250*/  IMAD.WIDE.U32 R22, R23, 0x8, R18 ;  /* 0x0000000817167825 */ /* 0x001fe200078e0012 */
[----:B--2---:R-:W-:-:S04]  /*0260*/  IADD3 R28, PT, PT, R20, -R25, RZ ;  /* 0x80000019141c7210 */ /* 0x004fc80007ffe0ff */
[----:B------:R-:W0:Y:S02]  /*0270*/  I2F.F64 R20, R28 ;  /* 0x0000001c00147312 */ /* 0x000e240000201c00 */
[----:B0-----:R0:W-:Y:S02]  /*0280*/  STG.E.64 desc[UR6][R22.64], R20 ;  /* 0x0000001416007986 */ /* 0x0011e4000c101b06 */
[----:B0-----:R-:W-:-:S04]  /*0290*/  IMAD.WIDE.U32 R22, R8, 0x4, R14 ;  /* 0x0000000408167825 */ /* 0x001fc800078e000e */
[--C-:B------:R-:W-:Y:S01]  /*02a0*/  IMAD.WIDE.U32 R20, R8, 0x4, R16.reuse ;  /* 0x0000000408147825 */ /* 0x100fe200078e0010 */
[----:B------:R0:W2:Y:S04]  /*02b0*/  LDG.E R24, desc[UR6][R22.64] ;  /* 0x0000000616187981 */ /* 0x0000a8000c1e1900 */
[----:B------:R-:W2:Y:S01]  /*02c0*/  LDG.E R25, desc[UR6][R20.64] ;  /* 0x0000000614197981 */ /* 0x000ea2000c1e1900 */
[----:B0-----:R-:W-:Y:S01]  /*02d0*/  IMAD.WIDE.U32 R22, R10, 0x4, R16 ;  /* 0x000000040a167825 */ /* 0x001fe200078e0010 */
[----:B--2---:R-:W-:-:S04]  /*02e0*/  IADD3 R28, PT, PT, R24, -R25, RZ ;  /* 0x80000019181c7210 */ /* 0x004fc80007ffe0ff */
[----:B------:R-:W0:Y:S01]  /*02f0*/  I2F.F64 R20, R28 ;  /* 0x0000001c00147312 */ /* 0x000e220000201c00 */
[----:B------:R-:W-:-:S05]  /*0300*/  IADD3 R25, PT, PT, R29, -0x2, RZ ;  /* 0xfffffffe1d197810 */ /* 0x000fca0007ffe0ff */
[----:B------:R-:W-:-:S05]  /*0310*/  IMAD.WIDE.U32 R24, R25, 0x8, R18 ;  /* 0x0000000819187825 */ /* 0x000fca00078e0012 */
[----:B0-----:R0:W-:Y:S04]  /*0320*/  STG.E.64 desc[UR6][R24.64], R20 ;  /* 0x0000001418007986 */ /* 0x0011e8000c101b06 */
[----:B------:R-:W2:Y:S01]  /*0330*/  LDG.E R23, desc[UR6][R22.64] ;  /* 0x0000000616177981 */ /* 0x000ea2000c1e1900 */
[----:B0-----:R-:W-:-:S05]  /*0340*/  IMAD.WIDE.U32 R24, R10, 0x4, R14 ;  /* 0x000000040a187825 */ /* 0x001fca00078e000e */
[----:B------:R0:W2:Y:S01]  /*0350*/  LDG.E R28, desc[UR6][R24.64] ;  /* 0x00000006181c7981 */ /* 0x0000a2000c1e1900 */
[----:B------:R-:W-:-:S05]  /*0360*/  IADD3 R21, PT, PT, R29, -0x1, RZ ;  /* 0xffffffff1d157810 */ /* 0x000fca0007ffe0ff */
[----:B------:R-:W-:-:S04]  /*0370*/  IMAD.WIDE.U32 R20, R21, 0x8, R18 ;  /* 0x0000000815147825 */ /* 0x000fc800078e0012 */
[----:B0-----:R-:W-:Y:S01]  /*0380*/  IMAD.WIDE.U32 R24, R12, 0x4, R16 ;  /* 0x000000040c187825 */ /* 0x001fe200078e0010 */
[----:B--2---:R-:W-:-:S04]  /*0390*/  IADD3 R28, PT, PT, R28, -R23, RZ ;  /* 0x800000171c1c7210 */ /* 0x004fc80007ffe0ff */
[----:B------:R-:W0:Y:S02]  /*03a0*/  I2F.F64 R22, R28 ;  /* 0x0000001c00167312 */ /* 0x000e240000201c00 */
[----:B0-----:R0:W-:Y:S04]  /*03b0*/  STG.E.64 desc[UR6][R20.64], R22 ;  /* 0x0000001614007986 */ /* 0x0011e8000c101b06 */
[----:B------:R-:W2:Y:S01]  /*03c0*/  LDG.E R25, desc[UR6][R24.64] ;  /* 0x0000000618197981 */ /* 0x000ea2000c1e1900 */
[----:B0-----:R-:W-:-:S05]  /*03d0*/  IMAD.WIDE.U32 R20, R12, 0x4, R14 ;  /* 0x000000040c147825 */ /* 0x001fca00078e000e */
[----:B------:R0:W2:Y:S02]  /*03e0*/  LDG.E R28, desc[UR6][R20.64] ;  /* 0x00000006141c7981 */ /* 0x0000a4000c1e1900 */
[----:B0-----:R-:W-:Y:S01]  /*03f0*/  IMAD.WIDE.U32 R20, R29, 0x8, R18 ;  /* 0x000000081d147825 */ /* 0x001fe200078e0012 */
[----:B--2---:R-:W-:-:S04]  /*0400*/  IADD3 R28, PT, PT, R28, -R25, RZ ;  /* 0x800000191c1c7210 */ /* 0x004fc80007ffe0ff */
[----:B------:R-:W0:Y:S01]  /*0410*/  I2F.F64 R22, R28 ;  /* 0x0000001c00167312 */ /* 0x000e220000201c00 */
[C---:B------:R-:W-:Y:S01]  /*0420*/  IMAD.WIDE.U32 R24, R7.reuse, 0x4, R14 ;  /* 0x0000000407187825 */ /* 0x040fe200078e000e */
[----:B0-----:R0:W-:Y:S05]  /*0430*/  STG.E.64 desc[UR6][R20.64], R22 ;  /* 0x0000001614007986 */ /* 0x0011ea000c101b06 */
[----:B------:R1:W2:Y:S01]  /*0440*/  LDG.E R24, desc[UR6][R24.64] ;  /* 0x0000000618187981 */ /* 0x0002a2000c1e1900 */
[----:B0-----:R-:W-:-:S06]  /*0450*/  IMAD.WIDE.U32 R22, R7, 0x4, R16 ;  /* 0x0000000407167825 */ /* 0x001fcc00078e0010 */
[----:B------:R-:W2:Y:S01]  /*0460*/  LDG.E R23, desc[UR6][R22.64] ;  /* 0x0000000616177981 */ /* 0x000ea2000c1e1900 */
[----:B-1----:R-:W-:Y:S02]  /*0470*/  IADD3 R25, PT, PT, R29, 0x1, RZ ;  /* 0x000000011d197810 */ /* 0x002fe40007ffe0ff */
[----:B--2---:R-:W-:-:S04]  /*0480*/  IADD3 R28, PT, PT, R24, -R23, RZ ;  /* 0x80000017181c7210 */ /* 0x004fc80007ffe0ff */
[----:B------:R-:W0:Y:S01]  /*0490*/  I2F.F64 R20, R28 ;  /* 0x0000001c00147312 */ /* 0x000e220000201c00 */
[----:B------:R-:W-:-:S04]  /*04a0*/  IMAD.WIDE.U32 R24, R25, 0x8, R18 ;  /* 0x0000000819187825 */ /* 0x000fc800078e0012 */
        /* <DEDUP_REMOVED lines=11> */
[----:B------:R-:W2:Y:S01]  /*0560*/  LDG.E R20, desc[UR6][R20.64] ;  /* 0x0000000614147981 */ /* 0x000ea2000c1e1900 */
[----:B0-----:R-:W-:-:S06]  /*0570*/  IMAD.WIDE.U32 R24, R11, 0x4, R16 ;  /* 0x000000040b187825 */ /* 0x001fcc00078e0010 */
[----:B------:R-:W2:Y:S01]  /*0580*/  LDG.E R25, desc[UR6][R24.64] ;  /* 0x0000000618197981 */ /* 0x000ea2000c1e1900 */
[----:B------:R-:W-:Y:S01]  /*0590*/  IADD3 R23, PT, PT, R29, 0x3, RZ ;  /* 0x000000031d177810 */ /* 0x000fe20007ffe0ff */
[----:B------:R-:W-:-:S04]  /*05a0*/  IMAD.WIDE.U32 R14, R13, 0x4, R14 ;  /* 0x000000040d0e7825 */ /* 0x000fc800078e000e */
[----:B------:R-:W-:-:S04]  /*05b0*/  IMAD.WIDE.U32 R22, R23, 0x8, R18 ;  /* 0x0000000817167825 */ /* 0x000fc800078e0012 */
[----:B------:R-:W-:Y:S01]  /*05c0*/  IMAD.WIDE.U32 R16, R13, 0x4, R16 ;  /* 0x000000040d107825 */ /* 0x000fe200078e0010 */
[----:B--2---:R-:W-:-:S06]  /*05d0*/  IADD3 R20, PT, PT, R20, -R25, RZ ;  /* 0x8000001914147210 */ /* 0x004fcc0007ffe0ff */
[----:B------:R-:W0:Y:S02]  /*05e0*/  I2F.F64 R20, R20 ;  /* 0x0000001400147312 */ /* 0x000e240000201c00 */
[----:B0-----:R0:W-:Y:S04]  /*05f0*/  STG.E.64 desc[UR6][R22.64], R20 ;  /* 0x0000001416007986 */ /* 0x0011e8000c101b06 */
[----:B------:R-:W2:Y:S04]  /*0600*/  LDG.E R14, desc[UR6][R14.64] ;  /* 0x000000060e0e7981 */ /* 0x000ea8000c1e1900 */
[----:B------:R-:W2:Y:S01]  /*0610*/  LDG.E R17, desc[UR6][R16.64] ;  /* 0x0000000610117981 */ /* 0x000ea2000c1e1900 */
[----:B------:R-:W-:-:S05]  /*0620*/  IADD3 R28, PT, PT, R29, 0x4, RZ ;  /* 0x000000041d1c7810 */ /* 0x000fca0007ffe0ff */
[----:B------:R-:W-:Y:S01]  /*0630*/  IMAD.WIDE.U32 R18, R28, 0x8, R18 ;  /* 0x000000081c127825 */ /* 0x000fe200078e0012 */
[----:B------:R-:W-:-:S04]  /*0640*/  IADD3 R26, PT, PT, R26, 0x8, RZ ;  /* 0x000000081a1a7810 */ /* 0x000fc80007ffe0ff */
[----:B------:R-:W-:Y:S01]  /*0650*/  ISETP.NE.AND P0, PT, R26, RZ, PT ;  /* 0x000000ff1a00720c */ /* 0x000fe20003f05270 */
[C---:B------:R-:W-:Y:S01]  /*0660*/  IMAD R10, R3.reuse, 0x8, R10 ;  /* 0x00000008030a7824 */ /* 0x040fe200078e020a */
[C---:B------:R-:W-:Y:S02]  /*0670*/  LEA R8, R3.reuse, R8, 0x3 ;  /* 0x0000000803087211 */ /* 0x040fe400078e18ff */
[C---:B------:R-:W-:Y:S02]  /*0680*/  LEA R12, R3.reuse, R12, 0x3 ;  /* 0x0000000c030c7211 */ /* 0x040fe400078e18ff */
[C---:B------:R-:W-:Y:S02]  /*0690*/  LEA R7, R3.reuse, R7, 0x3 ;  /* 0x0000000703077211 */ /* 0x040fe400078e18ff */
[C---:B------:R-:W-:Y:S02]  /*06a0*/  LEA R9, R3.reuse, R9, 0x3 ;  /* 0x0000000903097211 */ /* 0x040fe400078e18ff */
[----:B------:R-:W-:-:S02]  /*06b0*/  LEA R11, R3, R11, 0x3 ;  /* 0x0000000b030b7211 */ /* 0x000fc400078e18ff */
[C---:B------:R-:W-:Y:S02]  /*06c0*/  LEA R13, R3.reuse, R13, 0x3 ;  /* 0x0000000d030d7211 */ /* 0x040fe400078e18ff */
[----:B------:R-:W-:Y:S02]  /*06d0*/  LEA R27, R3, R27, 0x3 ;  /* 0x0000001b031b7211 */ /* 0x000fe400078e18ff */
[----:B------:R-:W-:Y:S02]  /*06e0*/  IADD3 R29, PT, PT, R29, 0x8, RZ ;  /* 0x000000081d1d7810 */ /* 0x000fe40007ffe0ff */
[----:B--2---:R-:W-:-:S04]  /*06f0*/  IADD3 R14, PT, PT, R14, -R17, RZ ;  /* 0x800000110e0e7210 */ /* 0x004fc80007ffe0ff */
[----:B------:R-:W1:Y:S02]  /*0700*/  I2F.F64 R24, R14 ;  /* 0x0000000e00187312 */ /* 0x000e640000201c00 */
[----:B-1----:R0:W-:Y:S01]  /*0710*/  STG.E.64 desc[UR6][R18.64], R24 ;  /* 0x0000001812007986 */ /* 0x0021e2000c101b06 */
[----:B------:R-:W-:Y:S05]  /*0720*/  @P0 BRA `(.L_x_16) ;  /* 0xfffffff800a80947 */ /* 0x000fea000383ffff */
[----:B------:R-:W-:-:S07]  /*0730*/  MOV R12, R6 ;  /* 0x00000006000c7202 */ /* 0x000fce0000000f00 */
.L_x_15:
[----:B------:R-:W-:-:S13]  /*0740*/  ISETP.NE.AND P0, PT, R4, RZ, PT ;  /* 0x000000ff0400720c */ /* 0x000fda0003f05270 */
[----:B------:R-:W-:Y:S05]  /*0750*/  @!P0 BRA `(.L_x_14) ;  /* 0x00000004006c8947 */ /* 0x000fea0003800000 */
[----:B------:R-:W-:Y:S02]  /*0760*/  ISETP.GE.U32.AND P0, PT, R4, 0x4, PT ;  /* 0x000000040400780c */ /* 0x000fe40003f06070 */
[----:B------:R-:W-:-:S04]  /*0770*/  LOP3.LUT R28, R5, 0x3, RZ, 0xc0, !PT ;  /* 0x00000003051c7812 */ /* 0x000fc800078ec0ff */
[----:B------:R-:W-:-:S07]  /*0780*/  ISETP.NE.AND P1, PT, R28, RZ, PT ;  /* 0x000000ff1c00720c */ /* 0x000fce0003f25270 */
[----:B------:R-:W-:Y:S06]  /*0790*/  @!P0 BRA `(.L_x_17) ;  /* 0x0000000000b08947 */ /* 0x000fec0003800000 */
[----:B------:R-:W0:Y:S01]  /*07a0*/  LDC.64 R8, c[0x0][0x398] ;  /* 0x0000e600ff087b82 */ /* 0x000e220000000a00 */
[----:B------:R-:W-:-:S07]  /*07b0*/  IMAD R17, R12, R3, R2 ;  /* 0x000000030c117224 */ /* 0x000fce00078e0202 */
[----:B------:R-:W1:Y:S08]  /*07c0*/  LDC.64 R10, c[0x0][0x390] ;  /* 0x0000e400ff0a7b82 */ /* 0x000e700000000a00 */
[----:B------:R-:W2:Y:S01]  /*07d0*/  LDC.64 R6, c[0x0][0x3a0] ;  /* 0x0000e800ff067b82 */ /* 0x000ea20000000a00 */
[----:B0-----:R-:W-:-:S06]  /*07e0*/  IMAD.WIDE.U32 R22, R17, 0x4, R8 ;  /* 0x0000000411167825 */ /* 0x001fcc00078e0008 */
[----:B------:R-:W3:Y:S01]  /*07f0*/  LDG.E R22, desc[UR6][R22.64] ;  /* 0x0000000616167981 */ /* 0x000ee2000c1e1900 */
[----:B-1----:R-:W-:-:S06]  /*0800*/  IMAD.WIDE.U32 R24, R17, 0x4, R10 ;  /* 0x0000000411187825 */ /* 0x002fcc00078e000a */
[----:B------:R-:W3:Y:S01]  /*0810*/  LDG.E R25, desc[UR6][R24.64] ;  /* 0x0000000618197981 */ /* 0x000ee2000c1e1900 */
[----:B------:R-:W-:Y:S01]  /*0820*/  IADD3 R27, PT, PT, R17, R3, RZ ;  /* 0x00000003111b7210 */ /* 0x000fe20007ffe0ff */
[----:B------:R-:W-:-:S04]  /*0830*/  IMAD R13, R2, R5, R12 ;  /* 0x00000005020d7224 */ /* 0x000fc800078e020c */
[----:B--2---:R-:W-:-:S04]  /*0840*/  IMAD.WIDE.U32 R16, R13, 0x8, R6 ;  /* 0x000000080d107825 */ /* 0x004fc800078e0006 */
[----:B------:R-:W-:-:S04]  /*0850*/  IMAD.WIDE.U32 R18, R27, 0x4, R8 ;  /* 0x000000041b127825 */ /* 0x000fc800078e0008 */
[----:B------:R-:W-:Y:S01]  /*0860*/  IMAD.WIDE.U32 R20, R27, 0x4, R10 ;  /* 0x000000041b147825 */ /* 0x000fe200078e000a */
[----:B---3--:R-:W-:-:S06]  /*0870*/  IADD3 R14, PT, PT, R22, -R25, RZ ;  /* 0x80000019160e7210 */ /* 0x008fcc0007ffe0ff */
[----:B------:R-:W0:Y:S02]  /*0880*/  I2F.F64 R14, R14 ;  /* 0x0000000e000e7312 */ /* 0x000e240000201c00 */
[----:B0-----:R0:W-:Y:S04]  /*0890*/  STG.E.64 desc[UR6][R16.64], R14 ;  /* 0x0000000e10007986 */ /* 0x0011e8000c101b06 */
[----:B------:R-:W2:Y:S04]  /*08a0*/  LDG.E R18, desc[UR6][R18.64] ;  /* 0x0000000612127981 */ /* 0x000ea8000c1e1900 */
[----:B------:R-:W2:Y:S01]  /*08b0*/  LDG.E R21, desc[UR6][R20.64] ;  /* 0x0000000614157981 */ /* 0x000ea2000c1e1900 */
[----:B------:R-:W-:Y:S01]  /*08c0*/  IADD3 R25, PT, PT, R13, 0x1, RZ ;  /* 0x000000010d197810 */ /* 0x000fe20007ffe0ff */
[----:B------:R-:W-:-:S04]  /*08d0*/  IMAD.IADD R29, R27, 0x1, R3 ;  /* 0x000000011b1d7824 */ /* 0x000fc800078e0203 */
[----:B------:R-:W-:-:S04]  /*08e0*/  IMAD.WIDE.U32 R24, R25, 0x8, R6 ;  /* 0x0000000819187825 */ /* 0x000fc800078e0006 */
[----:B------:R-:W-:Y:S01]  /*08f0*/  IMAD.WIDE.U32 R26, R29, 0x4, R8 ;  /* 0x000000041d1a7825 */ /* 0x000fe200078e0008 */
[----:B--2---:R-:W-:-:S06]  /*0900*/  IADD3 R22, PT, PT, R18, -R21, RZ ;  /* 0x8000001512167210 */ /* 0x004fcc0007ffe0ff */
[----:B------:R-:W1:Y:S01]  /*0910*/  I2F.F64 R22, R22 ;  /* 0x0000001600167312 */ /* 0x000e620000201c00 */
[----:B------:R-:W-:Y:S01]  /*0920*/  IMAD.WIDE.U32 R18, R29, 0x4, R10 ;  /* 0x000000041d127825 */ /* 0x000fe200078e000a */
[----:B-1----:R1:W-:Y:S04]  /*0930*/  STG.E.64 desc[UR6][R24.64], R22 ;  /* 0x0000001618007986 */ /* 0x0023e8000c101b06 */
[----:B------:R-:W2:Y:S04]  /*0940*/  LDG.E R26, desc[UR6][R26.64] ;  /* 0x000000061a1a7981 */ /* 0x000ea8000c1e1900 */
[----:B------:R-:W2:Y:S01]  /*0950*/  LDG.E R19, desc[UR6][R18.64] ;  /* 0x0000000612137981 */ /* 0x000ea2000c1e1900 */
[----:B0-----:R-:W-:-:S02]  /*0960*/  IADD3 R17, PT, PT, R13, 0x2, RZ ;  /* 0x000000020d117810 */ /* 0x001fc40007ffe0ff */
[----:B------:R-:W-:-:S03]  /*0970*/  IADD3 R29, PT, PT, R29, R3, RZ ;  /* 0x000000031d1d7210 */ /* 0x000fc60007ffe0ff */
        /* <DEDUP_REMOVED lines=10> */
[----:B------:R-:W-:Y:S02]  /*0a20*/  IADD3 R12, PT, PT, R12, 0x4, RZ ;  /* 0x000000040c0c7810 */ /* 0x000fe40007ffe0ff */
[----:B--2---:R-:W-:-:S06]  /*0a30*/  IADD3 R18, PT, PT, R8, -R11, RZ ;  /* 0x8000000b08127210 */ /* 0x004fcc0007ffe0ff */
[----:B------:R-:W0:Y:S02]  /*0a40*/  I2F.F64 R18, R18 ;  /* 0x0000001200127312 */ /* 0x000e240000201c00 */
[----:B0-----:R1:W-:Y:S02]  /*0a50*/  STG.E.64 desc[UR6][R6.64], R18 ;  /* 0x0000001206007986 */ /* 0x0013e4000c101b06 */
.L_x_17:
[----:B------:R-:W-:Y:S05]  /*0a60*/  @!P1 BRA `(.L_x_14) ;  /* 0x0000000000a89947 */ /* 0x000fea0003800000 */
[----:B------:R-:W-:Y:S02]  /*0a70*/  ISETP.NE.AND P0, PT, R28, 0x1, PT ;  /* 0x000000011c00780c */ /* 0x000fe40003f05270 */
[----:B------:R-:W-:-:S04]  /*0a80*/  LOP3.LUT R4, R5, 0x1, RZ, 0xc0, !PT ;  /* 0x0000000105047812 */ /* 0x000fc800078ec0ff */
[----:B------:R-:W-:-:S07]  /*0a90*/  ISETP.NE.U32.AND P1, PT, R4, 0x1, PT ;  /* 0x000000010400780c */ /* 0x000fce0003f25070 */
[----:B------:R-:W-:Y:S06]  /*0aa0*/  @!P0 BRA `(.L_x_18) ;  /* 0x0000000000608947 */ /* 0x000fec0003800000 */
[----:B-1----:R-:W0:Y:S01]  /*0ab0*/  LDC.64 R6, c[0x0][0x390] ;  /* 0x0000e400ff067b82 */ /* 0x002e220000000a00 */
        /* <DEDUP_REMOVED lines=15> */
[----:B------:R-:W3:Y:S04]  /*0bb0*/  LDG.E R10, desc[UR6][R10.64] ;  /* 0x000000060a0a7981 */ /* 0x000ee8000c1e1900 */
[----:B------:R-:W3:Y:S01]  /*0bc0*/  LDG.E R23, desc[UR6][R22.64] ;  /* 0x0000000616177981 */ /* 0x000ee2000c1e1900 */
[----:B------:R-:W-:-:S05]  /*0bd0*/  IADD3 R25, PT, PT, R25, 0x1, RZ ;  /* 0x0000000119197810 */ /* 0x000fca0007ffe0ff */
[----:B------:R-:W-:Y:S01]  /*0be0*/  IMAD.WIDE.U32 R8, R25, 0x8, R8 ;  /* 0x0000000819087825 */ /* 0x000fe200078e0008 */
[----:B------:R-:W-:Y:S02]  /*0bf0*/  IADD3 R12, PT, PT, R12, 0x2, RZ ;  /* 0x000000020c0c7810 */ /* 0x000fe40007ffe0ff */
[----:B---3--:R-:W-:-:S06]  /*0c00*/  IADD3 R6, PT, PT, R10, -R23, RZ ;  /* 0x800000170a067210 */ /* 0x008fcc0007ffe0ff */
[----:B------:R-:W0:Y:S02]  /*0c10*/  I2F.F64 R6, R6 ;  /* 0x0000000600067312 */ /* 0x000e240000201c00 */
[----:B0-----:R2:W-:Y:S02]  /*0c20*/  STG.E.64 desc[UR6][R8.64], R6 ;  /* 0x0000000608007986 */ /* 0x0015e4000c101b06 */
.L_x_18:
[----:B------:R-:W-:Y:S05]  /*0c30*/  @P1 BRA `(.L_x_14) ;  /* 0x0000000000341947 */ /* 0x000fea0003800000 */
[----:B-12---:R-:W1:Y:S01]  /*0c40*/  LDC.64 R6, c[0x0][0x398] ;  /* 0x0000e600ff067b82 */ /* 0x006e620000000a00 */
[----:B------:R-:W-:-:S07]  /*0c50*/  IMAD R11, R12, R3, R2 ;  /* 0x000000030c0b7224 */ /* 0x000fce00078e0202 */
[----:B------:R-:W2:Y:S08]  /*0c60*/  LDC.64 R8, c[0x0][0x390] ;  /* 0x0000e400ff087b82 */ /* 0x000eb00000000a00 */
[----:B------:R-:W3:Y:S01]  /*0c70*/  LDC.64 R14, c[0x0][0x3a0] ;  /* 0x0000e800ff0e7b82 */ /* 0x000ee20000000a00 */
[----:B-1----:R-:W-:-:S06]  /*0c80*/  IMAD.WIDE.U32 R6, R11, 0x4, R6 ;  /* 0x000000040b067825 */ /* 0x002fcc00078e0006 */
[----:B------:R-:W4:Y:S01]  /*0c90*/  LDG.E R6, desc[UR6][R6.64] ;  /* 0x0000000606067981 */ /* 0x000f22000c1e1900 */
[----:B--2---:R-:W-:-:S06]  /*0ca0*/  IMAD.WIDE.U32 R8, R11, 0x4, R8 ;  /* 0x000000040b087825 */ /* 0x004fcc00078e0008 */
[----:B------:R-:W4:Y:S01]  /*0cb0*/  LDG.E R9, desc[UR6][R8.64] ;  /* 0x0000000608097981 */ /* 0x000f22000c1e1900 */
[----:B------:R-:W-:-:S04]  /*0cc0*/  IMAD R13, R2, R5, R12 ;  /* 0x00000005020d7224 */ /* 0x000fc800078e020c */
[----:B---3--:R-:W-:Y:S01]  /*0cd0*/  IMAD.WIDE.U32 R12, R13, 0x8, R14 ;  /* 0x000000080d0c7825 */ /* 0x008fe200078e000e */
[----:B----4-:R-:W-:-:S06]  /*0ce0*/  IADD3 R10, PT, PT, R6, -R9, RZ ;  /* 0x80000009060a7210 */ /* 0x010fcc0007ffe0ff */
[----:B------:R-:W1:Y:S02]  /*0cf0*/  I2F.F64 R10, R10 ;  /* 0x0000000a000a7312 */ /* 0x000e640000201c00 */
[----:B-1----:R3:W-:Y:S02]  /*0d00*/  STG.E.64 desc[UR6][R12.64], R10 ;  /* 0x0000000a0c007986 */ /* 0x0027e4000c101b06 */
.L_x_14:
[----:B-12---:R-:W1:Y:S01]  /*0d10*/  LDC.64 R6, c[0x0][0x3a8] ;  /* 0x0000ea00ff067b82 */ /* 0x006e620000000a00 */
[C---:B------:R-:W-:Y:S02]  /*0d20*/  IMAD R9, R2.reuse, R5, RZ ;  /* 0x0000000502097224 */ /* 0x040fe400078e02ff */
[----:B-1----:R-:W-:-:S05]  /*0d30*/  IMAD.WIDE.U32 R4, R2, 0x4, R6 ;  /* 0x0000000402047825 */ /* 0x002fca00078e0006 */
[----:B------:R1:W-:Y:S02]  /*0d40*/  STG.E desc[UR6][R4.64], R9 ;  /* 0x0000000904007986 */ /* 0x0003e4000c101906 */
.L_x_13:
[----:B------:R-:W-:Y:S05]  /*0d50*/  BSYNC.RECONVERGENT B0 ;  /* 0x0000000000007941 */ /* 0x000fea0003800200 */
.L_x_12:
[----:B------:R-:W-:-:S13]  /*0d60*/  LOP3.LUT P0, RZ, R0, UR5, RZ, 0xfc, !PT ;  /* 0x0000000500ff7c12 */ /* 0x000fda000f80fcff */
[----:B------:R-:W-:Y:S05]  /*0d70*/  @P0 EXIT ;  /* 0x000000000000094d */ /* 0x000fea0003800000 */
[----:B-1----:R-:W1:Y:S01]  /*0d80*/  LDC.64 R4, c[0x0][0x3a8] ;  /* 0x0000ea00ff047b82 */ /* 0x002e620000000a00 */
[----:B------:R-:W2:Y:S01]  /*0d90*/  LDCU UR4, c[0x0][0x384] ;  /* 0x00007080ff0477ac */ /* 0x000ea20008000800 */
[----:B-1----:R-:W-:-:S04]  /*0da0*/  IMAD.WIDE.U32 R4, R3, 0x4, R4 ;  /* 0x0000000403047825 */ /* 0x002fc800078e0004 */
[----:B--2---:R-:W-:-:S05]  /*0db0*/  IMAD R3, R3, UR4, RZ ;  /* 0x0000000403037c24 */ /* 0x004fca000f8e02ff */
[----:B------:R-:W-:Y:S01]  /*0dc0*/  STG.E desc[UR6][R4.64], R3 ;  /* 0x0000000304007986 */ /* 0x000fe2000c101906 */
[----:B------:R-:W-:Y:S05]  /*0dd0*/  EXIT ;  /* 0x000000000000794d */ /* 0x000fea0003800000 */
.L_x_19:
        /* <DEDUP_REMOVED lines=10> */
.L_x_38:


//--------------------- .text._Z18fillReductionArrayijPdPiS_ --------------------------
	.section	.text._Z18fillReductionArrayijPdPiS_,"ax",@progbits
	.align	128
        .global         _Z18fillReductionArrayijPdPiS_
        .type           _Z18fillReductionArrayijPdPiS_,@function
        .size           _Z18fillReductionArrayijPdPiS_,(.L_x_39 - _Z18fillReductionArrayijPdPiS_)
        .other          _Z18fillReductionArrayijPdPiS_,@"STO_CUDA_ENTRY STV_DEFAULT"
_Z18fillReductionArrayijPdPiS_:
.text._Z18fillReductionArrayijPdPiS_:
[----:B------:R-:W-:Y:S01]  /*0000*/  LDC R1, c[0x0][0x37c] ;  /* 0x0000df00ff017b82 */ /* 0x000fe20000000800 */
[----:B------:R-:W0:Y:S01]  /*0010*/  S2R R0, SR_TID.X ;  /* 0x0000000000007919 */ /* 0x000e220000002100 */
[----:B------:R-:W1:Y:S01]  /*0020*/  LDCU.64 UR10, c[0x0][0x380] ;  /* 0x00007000ff0a77ac */ /* 0x000e620008000a00 */
[----:B------:R-:W0:Y:S01]  /*0030*/  S2R R3, SR_CTAID.X ;  /* 0x0000000000037919 */ /* 0x000e220000002500 */
[----:B------:R-:W0:Y:S01]  /*0040*/  LDCU UR4, c[0x0][0x360] ;  /* 0x00006c00ff0477ac */ /* 0x000e220008000800 */
[----:B-1----:R-:W-:Y:S02]  /*0050*/  USHF.R.S32.HI UR6, URZ, 0x1f, UR10 ;  /* 0x0000001fff067899 */ /* 0x002fe4000801140a */
[----:B------:R-:W-:Y:S01]  /*0060*/  UIMAD.WIDE.U32 UR8, UR11, UR10, URZ ;  /* 0x0000000a0b0872a5 */ /* 0x000fe2000f8e00ff */
[----:B0-----:R-:W-:-:S03]  /*0070*/  IMAD R0, R3, UR4, R0 ;  /* 0x0000000403007c24 */ /* 0x001fc6000f8e0200 */
[----:B------:R-:W-:Y:S02]  /*0080*/  UIMAD UR4, UR6, UR11, UR9 ;  /* 0x0000000b060472a4 */ /* 0x000fe4000f8e0209 */
[----:B------:R-:W-:-:S04]  /*0090*/  ISETP.LT.U32.AND P0, PT, R0, UR8, PT ;  /* 0x0000000800007c0c */ /* 0x000fc8000bf01070 */
[----:B------:R-:W-:-:S05]  /*00a0*/  IMAD.U32 R2, RZ, RZ, UR4 ;  /* 0x00000004ff027e24 */ /* 0x000fca000f8e00ff */
[----:B------:R-:W-:-:S13]  /*00b0*/  ISETP.GT.AND.EX P0, PT, R2, RZ, PT, P0 ;  /* 0x000000ff0200720c */ /* 0x000fda0003f04300 */
[----:B------:R-:W-:Y:S05]  /*00c0*/  @!P0 EXIT ;  /* 0x000000000000894d */ /* 0x000fea0003800000 */
[----:B------:R-:W0:Y:S01]  /*00d0*/  I2F.U32.RP R4, UR10 ;  /* 0x0000000a00047d06 */ /* 0x000e220008209000 */
[----:B------:R-:W-:Y:S01]  /*00e0*/  ISETP.NE.U32.AND P2, PT, RZ, UR10, PT ;  /* 0x0000000aff007c0c */ /* 0x000fe2000bf45070 */
[----:B------:R-:W1:Y:S01]  /*00f0*/  LDCU.64 UR4, c[0x0][0x358] ;  /* 0x00006b00ff0477ac */ /* 0x000e620008000a00 */
[----:B------:R-:W2:Y:S05]  /*0100*/  LDCU.64 UR8, c[0x0][0x388] ;  /* 0x00007100ff0877ac */ /* 0x000eaa0008000a00 */
[----:B0-----:R-:W0:Y:S02]  /*0110*/  MUFU.RCP R4, R4 ;  /* 0x0000000400047308 */ /* 0x001e240000001000 */
[----:B0-----:R-:W-:-:S06]  /*0120*/  VIADD R2, R4, 0xffffffe ;  /* 0x0ffffffe04027836 */ /* 0x001fcc0000000000 */
[----:B------:R0:W3:Y:S02]  /*0130*/  F2I.FTZ.U32.TRUNC.NTZ R3, R2 ;  /* 0x0000000200037305 */ /* 0x0000e4000021f000 */
[----:B0-----:R-:W-:Y:S01]  /*0140*/  IMAD.MOV.U32 R2, RZ, RZ, RZ ;  /* 0x000000ffff027224 */ /* 0x001fe200078e00ff */
[----:B---3--:R-:W-:-:S05]  /*0150*/  IADD3 R5, PT, PT, RZ, -R3, RZ ;  /* 0x80000003ff057210 */ /* 0x008fca0007ffe0ff */
[----:B------:R-:W-:-:S04]  /*0160*/  IMAD R5, R5, UR10, RZ ;  /* 0x0000000a05057c24 */ /* 0x000fc8000f8e02ff */
[----:B------:R-:W-:-:S06]  /*0170*/  IMAD.HI.U32 R3, R3, R5, R2 ;  /* 0x0000000503037227 */ /* 0x000fcc00078e0002 */
[----:B------:R-:W-:-:S05]  /*0180*/  IMAD.HI.U32 R7, R3, R0, RZ ;  /* 0x0000000003077227 */ /* 0x000fca00078e00ff */
[----:B------:R-:W-:-:S05]  /*0190*/  IADD3 R3, PT, PT, -R7, RZ, RZ ;  /* 0x000000ff07037210 */ /* 0x000fca0007ffe1ff */
[----:B------:R-:W-:-:S05]  /*01a0*/  IMAD R3, R3, UR10, R0 ;  /* 0x0000000a03037c24 */ /* 0x000fca000f8e0200 */
[----:B------:R-:W-:-:S13]  /*01b0*/  ISETP.GE.U32.AND P0, PT, R3, UR10, PT ;  /* 0x0000000a03007c0c */ /* 0x000fda000bf06070 */
[----:B------:R-:W-:Y:S01]  /*01c0*/  @P0 VIADD R3, R3, -UR10 ;  /* 0x8000000a03030c36 */ /* 0x000fe20008000000 */
[----:B------:R-:W-:-:S04]  /*01d0*/  @P0 IADD3 R7, PT, PT, R7, 0x1, RZ ;  /* 0x0000000107070810 */ /* 0x000fc80007ffe0ff */
[----:B------:R-:W-:Y:S02]  /*01e0*/  ISETP.GE.U32.AND P1, PT, R3, UR10, PT ;  /* 0x0000000a03007c0c */ /* 0x000fe4000bf26070 */
[----:B------:R-:W0:Y:S11]  /*01f0*/  LDC.64 R2, c[0x0][0x390] ;  /* 0x0000e400ff027b82 */ /* 0x000e360000000a00 */
[----:B------:R-:W-:Y:S01]  /*0200*/  @P1 VIADD R7, R7, 0x1 ;  /* 0x0000000107071836 */ /* 0x000fe20000000000 */
[----:B------:R-:W-:-:S04]  /*0210*/  @!P2 LOP3.LUT R7, RZ, UR10, RZ, 0x33, !PT ;  /* 0x0000000aff07ac12 */ /* 0x000fc8000f8e33ff */
[----:B------:R-:W-:-:S05]  /*0220*/  IADD3 R5, PT, PT, -R7, RZ, RZ ;  /* 0x000000ff07057210 */ /* 0x000fca0007ffe1ff */
[----:B------:R-:W-:-:S04]  /*0230*/  IMAD R5, R5, UR10, R0 ;  /* 0x0000000a05057c24 */ /* 0x000fc8000f8e0200 */
[----:B0-----:R-:W-:-:S05]  /*0240*/  IMAD.WIDE.U32 R2, R5, 0x4, R2 ;  /* 0x0000000405027825 */ /* 0x001fca00078e0002 */
[----:B-1----:R-:W3:Y:S01]  /*0250*/  LDG.E R4, desc[UR4][R2.64] ;  /* 0x0000000402047981 */ /* 0x002ee2000c1e1900 */
[----:B------:R-:W-:Y:S01]  /*0260*/  IMAD R9, R7, UR6, RZ ;  /* 0x0000000607097c24 */ /* 0x000fe2000f8e02ff */
[----:B---3--:R-:W-:-:S03]  /*0270*/  SHF.R.S32.HI R5, RZ, 0x1f, R4 ;  /* 0x0000001fff057819 */ /* 0x008fc60000011404 */
[----:B------:R-:W-:-:S04]  /*0280*/  IMAD.WIDE.U32 R4, R7, UR10, R4 ;  /* 0x0000000a07047c25 */ /* 0x000fc8000f8e0004 */
[----:B------:R-:W-:Y:S01]  /*0290*/  IMAD.IADD R5, R5, 0x1, R9 ;  /* 0x0000000105057824 */ /* 0x000fe200078e0209 */
[----:B--2---:R-:W-:-:S04]  /*02a0*/  LEA R6, P0, R4, UR8, 0x3 ;  /* 0x0000000804067c11 */ /* 0x004fc8000f8018ff */
[----:B------:R-:W-:Y:S01]  /*02b0*/  LEA.HI.X R7, R4, UR9, R5, 0x3, P0 ;  /* 0x0000000904077c11 */ /* 0x000fe200080f1c05 */
[----:B------:R-:W0:Y:S04]  /*02c0*/  LDCU.64 UR8, c[0x0][0x398] ;  /* 0x00007300ff0877ac */ /* 0x000e280008000a00 */
[----:B------:R-:W2:Y:S01]  /*02d0*/  LDG.E.64 R4, desc[UR4][R6.64] ;  /* 0x0000000406047981 */ /* 0x000ea2000c1e1b00 */
[----:B0-----:R-:W-:-:S04]  /*02e0*/  LEA R8, P0, R0, UR8, 0x3 ;  /* 0x0000000800087c11 */ /* 0x001fc8000f8018ff */
[----:B------:R-:W-:-:S05]  /*02f0*/  LEA.HI.X R9, R0, UR9, RZ, 0x3, P0 ;  /* 0x0000000900097c11 */ /* 0x000fca00080f1cff */
[----:B--2---:R-:W-:Y:S01]  /*0300*/  STG.E.64 desc[UR4][R8.64], R4 ;  /* 0x0000000408007986 */ /* 0x004fe2000c101b04 */
[----:B------:R-:W-:Y:S05]  /*0310*/  EXIT ;  /* 0x000000000000794d */ /* 0x000fea0003800000 */
.L_x_20:
        /* <DEDUP_REMOVED lines=14> */
.L_x_39:


//--------------------- .text._Z16initializeArraysiPiS_ --------------------------
	.section	.text._Z16initializeArraysiPiS_,"ax",@progbits
	.align	128
        .global         _Z16initializeArraysiPiS_
        .type           _Z16initializeArraysiPiS_,@function
        .size           _Z16initializeArraysiPiS_,(.L_x_40 - _Z16initializeArraysiPiS_)
        .other          _Z16initializeArraysiPiS_,@"STO_CUDA_ENTRY STV_DEFAULT"
_Z16initializeArraysiPiS_:
.text._Z16initializeArraysiPiS_:
[----:B------:R-:W-:Y:S01]  /*0000*/  LDC R1, c[0x0][0x37c] ;  /* 0x0000df00ff017b82 */ /* 0x000fe20000000800 */
[----:B------:R-:W0:Y:S01]  /*0010*/  S2R R5, SR_TID.X ;  /* 0x0000000000057919 */ /* 0x000e220000002100 */
[----:B------:R-:W0:Y:S01]  /*0020*/  LDCU UR5, c[0x0][0x360] ;  /* 0x00006c00ff0577ac */ /* 0x000e220008000800 */
[----:B------:R-:W0:Y:S01]  /*0030*/  S2R R0, SR_CTAID.X ;  /* 0x0000000000007919 */ /* 0x000e220000002500 */
[----:B------:R-:W1:Y:S01]  /*0040*/  LDCU UR4, c[0x0][0x380] ;  /* 0x00007000ff0477ac */ /* 0x000e620008000800 */
[----:B------:R-:W2:Y:S01]  /*0050*/  LDCU.64 UR6, c[0x0][0x358] ;  /* 0x00006b00ff0677ac */ /* 0x000ea20008000a00 */
[----:B0-----:R-:W-:-:S05]  /*0060*/  IMAD R5, R0, UR5, R5 ;  /* 0x0000000500057c24 */ /* 0x001fca000f8e0205 */
[----:B-1----:R-:W-:Y:S01]  /*0070*/  ISETP.GE.U32.AND P0, PT, R5, UR4, PT ;  /* 0x0000000405007c0c */ /* 0x002fe2000bf06070 */
[----:B------:R-:W-:-:S06]  /*0080*/  ULEA UR4, UR4, 0x20, 0x5 ;  /* 0x0000002004047891 */ /* 0x000fcc000f8e28ff */
[----:B------:R-:W-:-:S06]  /*0090*/  ISETP.GE.U32.AND P1, PT, R5, UR4, PT ;  /* 0x0000000405007c0c */ /* 0x000fcc000bf26070 */
[----:B------:R-:W0:Y:S02]  /*00a0*/  @!P0 LDC.64 R2, c[0x0][0x388] ;  /* 0x0000e200ff028b82 */ /* 0x000e240000000a00 */
[----:B0-----:R-:W-:-:S05]  /*00b0*/  @!P0 IMAD.WIDE.U32 R2, R5, 0x4, R2 ;  /* 0x0000000405028825 */ /* 0x001fca00078e0002 */
[----:B--2---:R0:W-:Y:S01]  /*00c0*/  @!P0 STG.E desc[UR6][R2.64], R5 ;  /* 0x0000000502008986 */ /* 0x0041e2000c101906 */
[----:B------:R-:W-:Y:S05]  /*00d0*/  @P1 EXIT ;  /* 0x000000000000194d */ /* 0x000fea0003800000 */
[----:B0-----:R-:W0:Y:S01]  /*00e0*/  LDC.64 R2, c[0x0][0x390] ;  /* 0x0000e400ff027b82 */ /* 0x001e220000000a00 */
[----:B------:R-:W-:Y:S01]  /*00f0*/  MOV R7, 0xffffffff ;  /* 0xffffffff00077802 */ /* 0x000fe20000000f00 */
[----:B0-----:R-:W-:-:S05]  /*0100*/  IMAD.WIDE.U32 R2, R5, 0x4, R2 ;  /* 0x0000000405027825 */ /* 0x001fca00078e0002 */
[----:B------:R-:W-:Y:S01]  /*0110*/  STG.E desc[UR6][R2.64], R7 ;  /* 0x0000000702007986 */ /* 0x000fe2000c101906 */
[----:B------:R-:W-:Y:S05]  /*0120*/  EXIT ;  /* 0x000000000000794d */ /* 0x000fea0003800000 */
.L_x_21:
        /* <DEDUP_REMOVED lines=13> */
.L_x_40:


//--------------------- .text._Z17fillOffsetsArraysijjjPiS_ --------------------------
	.section	.text._Z17fillOffsetsArraysijjjPiS_,"ax",@progbits
	.align	128
        .global         _Z17fillOffsetsArraysijjjPiS_
        .type           _Z17fillOffsetsArraysijjjPiS_,@function
        .size           _Z17fillOffsetsArraysijjjPiS_,(.L_x_41 - _Z17fillOffsetsArraysijjjPiS_)
        .other          _Z17fillOffsetsArraysijjjPiS_,@"STO_CUDA_ENTRY STV_DEFAULT"
_Z17fillOffsetsArraysijjjPiS_:
.text._Z17fillOffsetsArraysijjjPiS_:
[----:B------:R-:W-:Y:S01]  /*0000*/  LDC R1, c[0x0][0x37c] ;  /* 0x0000df00ff017b82 */ /* 0x000fe20000000800 */
[----:B------:R-:W0:Y:S07]  /*0010*/  S2R R9, SR_TID.X ;  /* 0x0000000000097919 */ /* 0x000e2e0000002100 */
[----:B------:R-:W1:Y:S01]  /*0020*/  S2UR UR4, SR_CTAID.X ;  /* 0x00000000000479c3 */ /* 0x000e620000002500 */
[----:B------:R-:W1:Y:S01]  /*0030*/  LDCU UR5, c[0x0][0x360] ;  /* 0x00006c00ff0577ac */ /* 0x000e620008000800 */
[----:B------:R-:W2:Y:S02]  /*0040*/  LDCU UR6, c[0x0][0x388] ;  /* 0x00007100ff0677ac */ /* 0x000ea40008000800 */
[----:B--2---:R-:W-:Y:S01]  /*0050*/  MOV R0, UR6 ;  /* 0x0000000600007c02 */ /* 0x004fe20008000f00 */
[----:B-1----:R-:W-:-:S04]  /*0060*/  UIMAD UR5, UR5, UR4, URZ ;  /* 0x00000004050572a4 */ /* 0x002fc8000f8e02ff */
[----:B------:R-:W-:Y:S02]  /*0070*/  VIADD R2, R0, 0x1 ;  /* 0x0000000100027836 */ /* 0x000fe40000000000 */
[----:B0-----:R-:W-:-:S04]  /*0080*/  IADD3 R3, PT, PT, R9, UR5, RZ ;  /* 0x0000000509037c10 */ /* 0x001fc8000fffe0ff */
[----:B------:R-:W-:-:S13]  /*0090*/  ISETP.GE.U32.AND P0, PT, R3, R2, PT ;  /* 0x000000020300720c */ /* 0x000fda0003f06070 */
[----:B------:R-:W-:Y:S05]  /*00a0*/  @P0 EXIT ;  /* 0x000000000000094d */ /* 0x000fea0003800000 */
[----:B------:R-:W-:Y:S01]  /*00b0*/  LOP3.LUT P0, RZ, R9, UR4, RZ, 0xfc, !PT ;  /* 0x0000000409ff7c12 */ /* 0x000fe2000f80fcff */
[----:B------:R-:W0:Y:S01]  /*00c0*/  LDC.64 R4, c[0x0][0x390] ;  /* 0x0000e400ff047b82 */ /* 0x000e220000000a00 */
[----:B------:R-:W1:Y:S01]  /*00d0*/  LDCU UR6, c[0x0][0x384] ;  /* 0x00007080ff0677ac */ /* 0x000e620008000800 */
[----:B------:R-:W2:Y:S01]  /*00e0*/  LDCU UR10, c[0x0][0x38c] ;  /* 0x00007180ff0a77ac */ /* 0x000ea20008000800 */
[----:B------:R-:W3:Y:S09]  /*00f0*/  LDCU.64 UR8, c[0x0][0x358] ;  /* 0x00006b00ff0877ac */ /* 0x000ef20008000a00 */
[----:B------:R-:W4:Y:S01]  /*0100*/  @!P0 LDC.64 R10, c[0x0][0x398] ;  /* 0x0000e600ff0a8b82 */ /* 0x000f220000000a00 */
[----:B-1----:R-:W-:Y:S01]  /*0110*/  ISETP.NE.AND P1, PT, RZ, UR6, PT ;  /* 0x00000006ff007c0c */ /* 0x002fe2000bf25270 */
[----:B--2---:R-:W-:-:S02]  /*0120*/  IMAD R7, R3, UR10, RZ ;  /* 0x0000000a03077c24 */ /* 0x004fc4000f8e02ff */
[----:B0-----:R-:W-:-:S05]  /*0130*/  IMAD.WIDE.U32 R4, R3, 0x4, R4 ;  /* 0x0000000403047825 */ /* 0x001fca00078e0004 */
[----:B---3--:R0:W-:Y:S04]  /*0140*/  STG.E desc[UR8][R4.64], R7 ;  /* 0x0000000704007986 */ /* 0x0081e8000c101908 */
[----:B----4-:R0:W-:Y:S01]  /*0150*/  @!P0 STG.E desc[UR8][R10.64], RZ ;  /* 0x000000ff0a008986 */ /* 0x0101e2000c101908 */
[----:B------:R-:W-:Y:S05]  /*0160*/  @!P1 EXIT ;  /* 0x000000000000994d */ /* 0x000fea0003800000 */
[----:B------:R-:W-:Y:S01]  /*0170*/  UISETP.GE.U32.AND UP0, UPT, UR6, 0x8, UPT ;  /* 0x000000080600788c */ /* 0x000fe2000bf06070 */
[----:B------:R-:W-:Y:S01]  /*0180*/  IADD3 R2, PT, PT, R7, UR10, RZ ;  /* 0x0000000a07027c10 */ /* 0x000fe2000fffe0ff */
[----:B------:R-:W-:Y:S01]  /*0190*/  ULOP3.LUT UR7, UR6, 0x7, URZ, 0xc0, !UPT ;  /* 0x0000000706077892 */ /* 0x000fe2000f8ec0ff */
[----:B0-----:R-:W-:Y:S01]  /*01a0*/  IADD3 R5, PT, PT, R3, 0x1, RZ ;  /* 0x0000000103057810 */ /* 0x001fe20007ffe0ff */
[----:B------:R-:W-:-:S05]  /*01b0*/  UMOV UR4, URZ ;  /* 0x000000ff00047c82 */ /* 0x000fca0008000000 */
[----:B------:R-:W-:Y:S05]  /*01c0*/  BRA.U !UP0, `(.L_x_22) ;  /* 0x0000000508147547 */ /* 0x000fea000b800000 */
[----:B------:R-:W0:Y:S01]  /*01d0*/  LDC R23, c[0x0][0x380] ;  /* 0x0000e000ff177b82 */ /* 0x000e220000000800 */
[----:B------:R-:W-:Y:S01]  /*01e0*/  ULOP3.LUT UR4, UR6, 0xfffffff8, URZ, 0xc0, !UPT ;  /* 0xfffffff806047892 */ /* 0x000fe2000f8ec0ff */
[C---:B------:R-:W-:Y:S01]  /*01f0*/  IADD3 R7, PT, PT, R0.reuse, UR5, R9 ;  /* 0x0000000500077c10 */ /* 0x040fe2000fffe009 */
[C-C-:B------:R-:W-:Y:S01]  /*0200*/  IMAD R9, R0.reuse, 0x2, R3.reuse ;  /* 0x0000000200097824 */ /* 0x140fe200078e0203 */
[----:B------:R-:W-:Y:S01]  /*0210*/  ISETP.GE.U32.AND P0, PT, R3, R0, PT ;  /* 0x000000000300720c */ /* 0x000fe20003f06070 */
[C-C-:B------:R-:W-:Y:S01]  /*0220*/  IMAD R11, R0.reuse, 0x3, R3.reuse ;  /* 0x00000003000b7824 */ /* 0x140fe200078e0203 */
[C---:B------:R-:W-:Y:S01]  /*0230*/  LEA R13, R0.reuse, R3, 0x2 ;  /* 0x00000003000d7211 */ /* 0x040fe200078e10ff */
[C-C-:B------:R-:W-:Y:S01]  /*0240*/  IMAD R15, R0.reuse, 0x5, R3.reuse ;  /* 0x00000005000f7824 */ /* 0x140fe200078e0203 */
[----:B------:R-:W1:Y:S01]  /*0250*/  LDC.64 R20, c[0x0][0x398] ;  /* 0x0000e600ff147b82 */ /* 0x000e620000000a00 */
[C-C-:B------:R-:W-:Y:S01]  /*0260*/  IMAD R17, R0.reuse, 0x6, R3.reuse ;  /* 0x0000000600117824 */ /* 0x140fe200078e0203 */
[-C--:B------:R-:W-:Y:S01]  /*0270*/  MOV R4, R2.reuse ;  /* 0x0000000200047202 */ /* 0x080fe20000000f00 */
[--C-:B------:R-:W-:Y:S01]  /*0280*/  IMAD R19, R0, 0x7, R3.reuse ;  /* 0x0000000700137824 */ /* 0x100fe200078e0203 */
[----:B------:R-:W-:Y:S01]  /*0290*/  UIADD3 UR6, UPT, UPT, -UR4, URZ, URZ ;  /* 0x000000ff04067290 */ /* 0x000fe2000fffe1ff */
[----:B------:R-:W-:Y:S01]  /*02a0*/  IMAD.MOV.U32 R29, RZ, RZ, R3 ;  /* 0x000000ffff1d7224 */ /* 0x000fe200078e0003 */
[----:B0-----:R-:W-:Y:S01]  /*02b0*/  IADD3 R6, PT, PT, R2, R23, RZ ;  /* 0x0000001702067210 */ /* 0x001fe20007ffe0ff */
[C-C-:B------:R-:W-:Y:S01]  /*02c0*/  IMAD R10, R23.reuse, 0x3, R2.reuse ;  /* 0x00000003170a7824 */ /* 0x140fe200078e0202 */
[C---:B------:R-:W-:Y:S01]  /*02d0*/  LEA R8, R23.reuse, R2, 0x1 ;  /* 0x0000000217087211 */ /* 0x040fe200078e08ff */
[----:B------:R-:W-:-:S02]  /*02e0*/  IMAD R12, R23, 0x4, R2 ;  /* 0x00000004170c7824 */ /* 0x000fc400078e0202 */
[C-C-:B------:R-:W-:Y:S02]  /*02f0*/  IMAD R14, R23.reuse, 0x5, R2.reuse ;  /* 0x00000005170e7824 */ /* 0x140fe400078e0202 */
[C-C-:B------:R-:W-:Y:S02]  /*0300*/  IMAD R16, R23.reuse, 0x6, R2.reuse ;  /* 0x0000000617107824 */ /* 0x140fe400078e0202 */
[----:B-1----:R-:W-:-:S07]  /*0310*/  IMAD R18, R23, 0x7, R2 ;  /* 0x0000000717127824 */ /* 0x002fce00078e0202 */
.L_x_25:
[----:B------:R-:W0:Y:S01]  /*0320*/  LDC R28, c[0x0][0x380] ;  /* 0x0000e000ff1c7b82 */ /* 0x000e220000000800 */
[----:B------:R-:W-:Y:S01]  /*0330*/  UIADD3 UR6, UPT, UPT, UR6, 0x8, URZ ;  /* 0x0000000806067890 */ /* 0x000fe2000fffe0ff */
[----:B------:R-:W-:Y:S06]  /*0340*/  BSSY.RECONVERGENT B0, `(.L_x_23) ;  /* 0x000001b000007945 */ /* 0x000fec0003800200 */
[----:B------:R-:W1:Y:S01]  /*0350*/  LDC R0, c[0x0][0x388] ;  /* 0x0000e200ff007b82 */ /* 0x000e620000000800 */
[----:B------:R-:W-:Y:S05]  /*0360*/  @P0 BRA `(.L_x_24) ;  /* 0x0000000000600947 */ /* 0x000fea0003800000 */
[----:B------:R-:W-:Y:S01]  /*0370*/  IADD3 R23, PT, PT, R29, 0x1, RZ ;  /* 0x000000011d177810 */ /* 0x000fe20007ffe0ff */
[----:B------:R-:W-:Y:S01]  /*0380*/  VIADD R27, R9, 0x1 ;  /* 0x00000001091b7836 */ /* 0x000fe20000000000 */
[----:B------:R-:W-:-:S03]  /*0390*/  IADD3 R25, PT, PT, R7, 0x1, RZ ;  /* 0x0000000107197810 */ /* 0x000fc60007ffe0ff */
[----:B------:R-:W-:-:S04]  /*03a0*/  IMAD.WIDE.U32 R22, R23, 0x4, R20 ;  /* 0x0000000417167825 */ /* 0x000fc800078e0014 */
[--C-:B------:R-:W-:Y:S01]  /*03b0*/  IMAD.WIDE.U32 R24, R25, 0x4, R20.reuse ;  /* 0x0000000419187825 */ /* 0x100fe200078e0014 */
[----:B------:R2:W-:Y:S03]  /*03c0*/  STG.E desc[UR8][R22.64], R4 ;  /* 0x0000000416007986 */ /* 0x0005e6000c101908 */
[----:B------:R-:W-:Y:S01]  /*03d0*/  IMAD.WIDE.U32 R26, R27, 0x4, R20 ;  /* 0x000000041b1a7825 */ /* 0x000fe200078e0014 */
[----:B------:R3:W-:Y:S04]  /*03e0*/  STG.E desc[UR8][R24.64], R6 ;  /* 0x0000000618007986 */ /* 0x0007e8000c101908 */
[----:B------:R4:W-:Y:S01]  /*03f0*/  STG.E desc[UR8][R26.64], R8 ;  /* 0x000000081a007986 */ /* 0x0009e2000c101908 */
[----:B--2---:R-:W-:-:S02]  /*0400*/  IADD3 R23, PT, PT, R13, 0x1, RZ ;  /* 0x000000010d177810 */ /* 0x004fc40007ffe0ff */
[----:B---3--:R-:W-:-:S03]  /*0410*/  IADD3 R25, PT, PT, R11, 0x1, RZ ;  /* 0x000000010b197810 */ /* 0x008fc60007ffe0ff */
[----:B------:R-:W-:-:S04]  /*0420*/  IMAD.WIDE.U32 R22, R23, 0x4, R20 ;  /* 0x0000000417167825 */ /* 0x000fc800078e0014 */
[----:B------:R-:W-:-:S04]  /*0430*/  IMAD.WIDE.U32 R24, R25, 0x4, R20 ;  /* 0x0000000419187825 */ /* 0x000fc800078e0014 */
[----:B----4-:R-:W-:Y:S01]  /*0440*/  VIADD R27, R15, 0x1 ;  /* 0x000000010f1b7836 */ /* 0x010fe20000000000 */
[----:B------:R2:W-:Y:S04]  /*0450*/  STG.E desc[UR8][R24.64], R10 ;  /* 0x0000000a18007986 */ /* 0x0005e8000c101908 */
[----:B------:R3:W-:Y:S01]  /*0460*/  STG.E desc[UR8][R22.64], R12 ;  /* 0x0000000c16007986 */ /* 0x0007e2000c101908 */
[----:B--2---:R-:W-:Y:S01]  /*0470*/  IADD3 R25, PT, PT, R17, 0x1, RZ ;  /* 0x0000000111197810 */ /* 0x004fe20007ffe0ff */
[----:B---3--:R-:W-:Y:S01]  /*0480*/  IMAD.WIDE.U32 R22, R27, 0x4, R20 ;  /* 0x000000041b167825 */ /* 0x008fe200078e0014 */
[----:B------:R-:W-:-:S03]  /*0490*/  IADD3 R27, PT, PT, R19, 0x1, RZ ;  /* 0x00000001131b7810 */ /* 0x000fc60007ffe0ff */
[--C-:B------:R-:W-:Y:S01]  /*04a0*/  IMAD.WIDE.U32 R24, R25, 0x4, R20.reuse ;  /* 0x0000000419187825 */ /* 0x100fe200078e0014 */
[----:B------:R2:W-:Y:S03]  /*04b0*/  STG.E desc[UR8][R22.64], R14 ;  /* 0x0000000e16007986 */ /* 0x0005e6000c101908 */
[----:B------:R-:W-:Y:S01]  /*04c0*/  IMAD.WIDE.U32 R26, R27, 0x4, R20 ;  /* 0x000000041b1a7825 */ /* 0x000fe200078e0014 */
[----:B------:R2:W-:Y:S04]  /*04d0*/  STG.E desc[UR8][R24.64], R16 ;  /* 0x0000001018007986 */ /* 0x0005e8000c101908 */
[----:B------:R2:W-:Y:S02]  /*04e0*/  STG.E desc[UR8][R26.64], R18 ;  /* 0x000000121a007986 */ /* 0x0005e4000c101908 */
.L_x_24:
[----:B------:R-:W-:Y:S05]  /*04f0*/  BSYNC.RECONVERGENT B0 ;  /* 0x0000000000007941 */ /* 0x000fea0003800200 */
.L_x_23:
[----:B------:R-:W-:Y:S01]  /*0500*/  UISETP.NE.AND UP0, UPT, UR6, URZ, UPT ;  /* 0x000000ff0600728c */ /* 0x000fe2000bf05270 */
[C---:B0-----:R-:W-:Y:S01]  /*0510*/  IMAD R6, R28.reuse, 0x8, R6 ;  /* 0x000000081c067824 */ /* 0x041fe200078e0206 */
[C---:B------:R-:W-:Y:S01]  /*0520*/  LEA R8, R28.reuse, R8, 0x3 ;  /* 0x000000081c087211 */ /* 0x040fe200078e18ff */
[C---:B------:R-:W-:Y:S01]  /*0530*/  IMAD R12, R28.reuse, 0x8, R12 ;  /* 0x000000081c0c7824 */ /* 0x040fe200078e020c */
[C---:B------:R-:W-:Y:S01]  /*0540*/  LEA R10, R28.reuse, R10, 0x3 ;  /* 0x0000000a1c0a7211 */ /* 0x040fe200078e18ff */
[C---:B--2---:R-:W-:Y:S01]  /*0550*/  IMAD R18, R28.reuse, 0x8, R18 ;  /* 0x000000081c127824 */ /* 0x044fe200078e0212 */
[----:B------:R-:W-:Y:S01]  /*0560*/  LEA R14, R28, R14, 0x3 ;  /* 0x0000000e1c0e7211 */ /* 0x000fe200078e18ff */
[----:B-1----:R-:W-:Y:S01]  /*0570*/  IMAD R9, R0, 0x8, R9 ;  /* 0x0000000800097824 */ /* 0x002fe200078e0209 */
[----:B------:R-:W-:Y:S01]  /*0580*/  LEA R16, R28, R16, 0x3 ;  /* 0x000000101c107211 */ /* 0x000fe200078e18ff */
[----:B------:R-:W-:Y:S01]  /*0590*/  IMAD R15, R0, 0x8, R15 ;  /* 0x00000008000f7824 */ /* 0x000fe200078e020f */
[----:B------:R-:W-:-:S02]  /*05a0*/  LEA R4, R28, R4, 0x3 ;  /* 0x000000041c047211 */ /* 0x000fc400078e18ff */
[C---:B------:R-:W-:Y:S02]  /*05b0*/  LEA R7, R0.reuse, R7, 0x3 ;  /* 0x0000000700077211 */ /* 0x040fe400078e18ff */
[C---:B------:R-:W-:Y:S02]  /*05c0*/  LEA R11, R0.reuse, R11, 0x3 ;  /* 0x0000000b000b7211 */ /* 0x040fe400078e18ff */
[C---:B------:R-:W-:Y:S02]  /*05d0*/  LEA R13, R0.reuse, R13, 0x3 ;  /* 0x0000000d000d7211 */ /* 0x040fe400078e18ff */
[C---:B------:R-:W-:Y:S02]  /*05e0*/  LEA R17, R0.reuse, R17, 0x3 ;  /* 0x0000001100117211 */ /* 0x040fe400078e18ff */
[C---:B------:R-:W-:Y:S02]  /*05f0*/  LEA R19, R0.reuse, R19, 0x3 ;  /* 0x0000001300137211 */ /* 0x040fe400078e18ff */
[----:B------:R-:W-:Y:S01]  /*0600*/  LEA R29, R0, R29, 0x3 ;  /* 0x0000001d001d7211 */ /* 0x000fe200078e18ff */
[----:B------:R-:W-:Y:S06]  /*0610*/  BRA.U UP0, `(.L_x_25) ;  /* 0xfffffffd00407547 */ /* 0x000fec000b83ffff */
.L_x_22:
[----:B------:R-:W-:-:S13]  /*0620*/  ISETP.NE.AND P0, PT, RZ, UR7, PT ;  /* 0x00000007ff007c0c */ /* 0x000fda000bf05270 */
[----:B------:R-:W-:Y:S05]  /*0630*/  @!P0 EXIT ;  /* 0x000000000000894d */ /* 0x000fea0003800000 */
[----:B------:R-:W0:Y:S01]  /*0640*/  LDC R4, c[0x0][0x384] ;  /* 0x0000e100ff047b82 */ /* 0x000e220000000800 */
[----:B------:R-:W-:Y:S01]  /*0650*/  UISETP.GE.U32.AND UP0, UPT, UR7, 0x4, UPT ;  /* 0x000000040700788c */ /* 0x000fe2000bf06070 */
[----:B0-----:R-:W-:-:S08]  /*0660*/  LOP3.LUT R16, R4, 0x3, RZ, 0xc0, !PT ;  /* 0x0000000304107812 */ /* 0x001fd000078ec0ff */
[----:B------:R-:W-:Y:S05]  /*0670*/  BRA.U !UP0, `(.L_x_26) ;  /* 0x00000001085c7547 */ /* 0x000fea000b800000 */
[----:B------:R-:W-:Y:S01]  /*0680*/  ISETP.GE.U32.AND P0, PT, R3, R0, PT ;  /* 0x000000000300720c */ /* 0x000fe20003f06070 */
[----:B------:R-:W-:-:S12]  /*0690*/  BSSY.RECONVERGENT B0, `(.L_x_27) ;  /* 0x0000014000007945 */ /* 0x000fd80003800200 */
[----:B------:R-:W-:Y:S05]  /*06a0*/  @P0 BRA `(.L_x_28) ;  /* 0x0000000000480947 */ /* 0x000fea0003800000 */
[----:B------:R-:W0:Y:S01]  /*06b0*/  LDC R14, c[0x0][0x380] ;  /* 0x0000e000ff0e7b82 */ /* 0x000e220000000800 */
[----:B------:R-:W-:-:S04]  /*06c0*/  IMAD R9, R0, UR4, R5 ;  /* 0x0000000400097c24 */ /* 0x000fc8000f8e0205 */
[----:B------:R-:W-:-:S03]  /*06d0*/  IMAD.IADD R11, R9, 0x1, R0 ;  /* 0x00000001090b7824 */ /* 0x000fc600078e0200 */
[----:B------:R-:W1:Y:S02]  /*06e0*/  LDC.64 R6, c[0x0][0x398] ;  /* 0x0000e600ff067b82 */ /* 0x000e640000000a00 */
[----:B------:R-:W-:-:S04]  /*06f0*/  IADD3 R13, PT, PT, R11, R0, RZ ;  /* 0x000000000b0d7210 */ /* 0x000fc80007ffe0ff */
[----:B------:R-:W-:Y:S01]  /*0700*/  IADD3 R21, PT, PT, R13, R0, RZ ;  /* 0x000000000d157210 */ /* 0x000fe20007ffe0ff */
[----:B0-----:R-:W-:-:S05]  /*0710*/  IMAD R15, R14, UR4, R2 ;  /* 0x000000040e0f7c24 */ /* 0x001fca000f8e0202 */
[----:B------:R-:W-:Y:S01]  /*0720*/  IADD3 R17, PT, PT, R15, R14, RZ ;  /* 0x0000000e0f117210 */ /* 0x000fe20007ffe0ff */
[----:B-1----:R-:W-:-:S04]  /*0730*/  IMAD.WIDE.U32 R8, R9, 0x4, R6 ;  /* 0x0000000409087825 */ /* 0x002fc800078e0006 */
[----:B------:R-:W-:Y:S01]  /*0740*/  IMAD.IADD R19, R17, 0x1, R14 ;  /* 0x0000000111137824 */ /* 0x000fe200078e020e */
[----:B------:R0:W-:Y:S01]  /*0750*/  STG.E desc[UR8][R8.64], R15 ;  /* 0x0000000f08007986 */ /* 0x0001e2000c101908 */
[----:B------:R-:W-:-:S04]  /*0760*/  IMAD.WIDE.U32 R10, R11, 0x4, R6 ;  /* 0x000000040b0a7825 */ /* 0x000fc800078e0006 */
[--C-:B------:R-:W-:Y:S01]  /*0770*/  IMAD.WIDE.U32 R12, R13, 0x4, R6.reuse ;  /* 0x000000040d0c7825 */ /* 0x100fe200078e0006 */
[----:B------:R0:W-:Y:S03]  /*0780*/  STG.E desc[UR8][R10.64], R17 ;  /* 0x000000110a007986 */ /* 0x0001e6000c101908 */
[----:B------:R-:W-:Y:S01]  /*0790*/  IMAD.WIDE.U32 R6, R21, 0x4, R6 ;  /* 0x0000000415067825 */ /* 0x000fe200078e0006 */
[----:B------:R-:W-:Y:S01]  /*07a0*/  IADD3 R21, PT, PT, R19, R14, RZ ;  /* 0x0000000e13157210 */ /* 0x000fe20007ffe0ff */
[----:B------:R0:W-:Y:S04]  /*07b0*/  STG.E desc[UR8][R12.64], R19 ;  /* 0x000000130c007986 */ /* 0x0001e8000c101908 */
[----:B------:R0:W-:Y:S02]  /*07c0*/  STG.E desc[UR8][R6.64], R21 ;  /* 0x0000001506007986 */ /* 0x0001e4000c101908 */
.L_x_28:
[----:B------:R-:W-:Y:S05]  /*07d0*/  BSYNC.RECONVERGENT B0 ;  /* 0x0000000000007941 */ /* 0x000fea0003800200 */
.L_x_27:
[----:B------:R-:W-:-:S12]  /*07e0*/  UIADD3 UR4, UPT, UPT, UR4, 0x4, URZ ;  /* 0x0000000404047890 */ /* 0x000fd8000fffe0ff */
.L_x_26:
[----:B------:R-:W-:-:S13]  /*07f0*/  ISETP.NE.AND P0, PT, R16, RZ, PT ;  /* 0x000000ff1000720c */ /* 0x000fda0003f05270 */
[----:B------:R-:W-:Y:S05]  /*0800*/  @!P0 EXIT ;  /* 0x000000000000894d */ /* 0x000fea0003800000 */
[----:B------:R-:W-:-:S13]  /*0810*/  ISETP.NE.AND P0, PT, R16, 0x1, PT ;  /* 0x000000011000780c */ /* 0x000fda0003f05270 */
[----:B------:R-:W-:Y:S05]  /*0820*/  @!P0 BRA `(.L_x_29) ;  /* 0x00000000003c8947 */ /* 0x000fea0003800000 */
[----:B------:R-:W-:Y:S01]  /*0830*/  ISETP.GE.U32.AND P0, PT, R3, R0, PT ;  /* 0x000000000300720c */ /* 0x000fe20003f06070 */
[----:B------:R-:W-:-:S12]  /*0840*/  BSSY.RECONVERGENT B0, `(.L_x_30) ;  /* 0x000000c000007945 */ /* 0x000fd80003800200 */
[----:B------:R-:W-:Y:S05]  /*0850*/  @P0 BRA `(.L_x_31) ;  /* 0x0000000000280947 */ /* 0x000fea0003800000 */
[----:B0-----:R-:W0:Y:S01]  /*0860*/  LDC R11, c[0x0][0x380] ;  /* 0x0000e000ff0b7b82 */ /* 0x001e220000000800 */
[----:B------:R-:W-:-:S05]  /*0870*/  IMAD R9, R0, UR4, R5 ;  /* 0x0000000400097c24 */ /* 0x000fca000f8e0205 */
[----:B------:R-:W-:Y:S02]  /*0880*/  IADD3 R13, PT, PT, R9, R0, RZ ;  /* 0x00000000090d7210 */ /* 0x000fe40007ffe0ff */
[----:B------:R-:W1:Y:S01]  /*0890*/  LDC.64 R6, c[0x0][0x398] ;  /* 0x0000e600ff067b82 */ /* 0x000e620000000a00 */
[----:B0-----:R-:W-:-:S05]  /*08a0*/  IMAD R10, R11, UR4, R2 ;  /* 0x000000040b0a7c24 */ /* 0x001fca000f8e0202 */
[----:B------:R-:W-:Y:S01]  /*08b0*/  IADD3 R11, PT, PT, R10, R11, RZ ;  /* 0x0000000b0a0b7210 */ /* 0x000fe20007ffe0ff */
[----:B-1----:R-:W-:-:S04]  /*08c0*/  IMAD.WIDE.U32 R8, R9, 0x4, R6 ;  /* 0x0000000409087825 */ /* 0x002fc800078e0006 */
[----:B------:R-:W-:Y:S01]  /*08d0*/  IMAD.WIDE.U32 R6, R13, 0x4, R6 ;  /* 0x000000040d067825 */ /* 0x000fe200078e0006 */
[----:B------:R1:W-:Y:S04]  /*08e0*/  STG.E desc[UR8][R8.64], R10 ;  /* 0x0000000a08007986 */ /* 0x0003e8000c101908 */
[----:B------:R1:W-:Y:S02]  /*08f0*/  STG.E desc[UR8][R6.64], R11 ;  /* 0x0000000b06007986 */ /* 0x0003e4000c101908 */
.L_x_31:
[----:B------:R-:W-:Y:S05]  /*0900*/  BSYNC.RECONVERGENT B0 ;  /* 0x0000000000007941 */ /* 0x000fea0003800200 */
.L_x_30:
[----:B------:R-:W-:-:S12]  /*0910*/  UIADD3 UR4, UPT, UPT, UR4, 0x2, URZ ;  /* 0x0000000204047890 */ /* 0x000fd8000fffe0ff */
.L_x_29:
[----:B------:R-:W-:Y:S02]  /*0920*/  ISETP.GE.U32.AND P0, PT, R3, R0, PT ;  /* 0x000000000300720c */ /* 0x000fe40003f06070 */
[----:B------:R-:W-:-:S04]  /*0930*/  LOP3.LUT R4, R4, 0x1, RZ, 0xc0, !PT ;  /* 0x0000000104047812 */ /* 0x000fc800078ec0ff */
[----:B------:R-:W-:-:S13]  /*0940*/  ISETP.NE.U32.OR P0, PT, R4, 0x1, P0 ;  /* 0x000000010400780c */ /* 0x000fda0000705470 */
[----:B------:R-:W-:Y:S05]  /*0950*/  @P0 EXIT ;  /* 0x000000000000094d */ /* 0x000fea0003800000 */
[----:B01----:R-:W0:Y:S01]  /*0960*/  LDC R9, c[0x0][0x380] ;  /* 0x0000e000ff097b82 */ /* 0x003e220000000800 */
[----:B------:R-:W-:-:S07]  /*0970*/  IMAD R3, R0, UR4, R5 ;  /* 0x0000000400037c24 */ /* 0x000fce000f8e0205 */
[----:B------:R-:W1:Y:S01]  /*0980*/  LDC.64 R6, c[0x0][0x398] ;  /* 0x0000e600ff067b82 */ /* 0x000e620000000a00 */
[----:B0-----:R-:W-:Y:S02]  /*0990*/  IMAD R5, R9, UR4, R2 ;  /* 0x0000000409057c24 */ /* 0x001fe4000f8e0202 */
[----:B-1----:R-:W-:-:S05]  /*09a0*/  IMAD.WIDE.U32 R2, R3, 0x4, R6 ;  /* 0x0000000403027825 */ /* 0x002fca00078e0006 */
[----:B------:R-:W-:Y:S01]  /*09b0*/  STG.E desc[UR8][R2.64], R5 ;  /* 0x0000000502007986 */ /* 0x000fe2000c101908 */
[----:B------:R-:W-:Y:S05]  /*09c0*/  EXIT ;  /* 0x000000000000794d */ /* 0x000fea0003800000 */
.L_x_32:
        /* <DEDUP_REMOVED lines=11> */
.L_x_41:


//--------------------- .nv.shared.reserved.0     --------------------------
	.section	.nv.shared.reserved.0,"aw",@nobits
	.weak		__nv_reservedSMEM_offset_0_alias
	.size		__nv_reservedSMEM_offset_0_alias, 0, 64
	.other		__nv_reservedSMEM_offset_0_alias,@"STO_CUDA_RESERVED_SHARED STV_DEFAULT"
__nv_reservedSMEM_offset_0_alias:
	.zero		0
	.zero		64


//--------------------- .nv.global                --------------------------
	.section	.nv.global,"aw",@nobits
.nv.global:
	.type		_ZN34_INTERNAL_d21f5894_4_k_cu_58f452626thrust24THRUST_300001_SM_1000_NS12placeholders2_5E,@object
	.size		_ZN34_INTERNAL_d21f5894_4_k_cu_58f452626thrust24THRUST_300001_SM_1000_NS12placeholders2_5E,(_ZN34_INTERNAL_d21f5894_4_k_cu_58f452624cuda3std3__45__cpo6cbeginE - _ZN34_INTERNAL_d21f5894_4_k_cu_58f452626thrust24THRUST_300001_SM_1000_NS12placeholders2_5E)
_ZN34_INTERNAL_d21f5894_4_k_cu_58f452626thrust24THRUST_300001_SM_1000_NS12placeholders2_5E:
	.zero		1
	.type		_ZN34_INTERNAL_d21f5894_4_k_cu_58f452624cuda3std3__45__cpo6cbeginE,@object
	.size		_ZN34_INTERNAL_d21f5894_4_k_cu_58f452624cuda3std3__45__cpo6cbeginE,(_ZN34_INTERNAL_d21f5894_4_k_cu_58f452624cuda3std6ranges3__45__cpo6cbeginE - _ZN34_INTERNAL_d21f5894_4_k_cu_58f452624cuda3std3__45__cpo6cbeginE)
_ZN34_INTERNAL_d21f5894_4_k_cu_58f452624cuda3std3__45__cpo6cbeginE:
	.zero		1
	.type		_ZN34_INTERNAL_d21f5894_4_k_cu_58f452624cuda3std6ranges3__45__cpo6cbeginE,@object
	.size		_ZN34_INTERNAL_d21f5894_4_k_cu_58f452624cuda3std6ranges3__45__cpo6cbeginE,(_ZN34_INTERNAL_d21f5894_4_k_cu_58f452624cuda3std3__48in_placeE - _ZN34_INTERNAL_d21f5894_4_k_cu_58f452624cuda3std6ranges3__45__cpo6cbeginE)
_ZN34_INTERNAL_d21f5894_4_k_cu_58f452624cuda3std6ranges3__45__cpo6cbeginE:
	.zero		1
	.type		_ZN34_INTERNAL_d21f5894_4_k_cu_58f452624cuda3std3__48in_placeE,@object
	.size		_ZN34_INTERNAL_d21f5894_4_k_cu_58f452624cuda3std3__48in_placeE,(_ZN34_INTERNAL_d21f5894_4_k_cu_58f452624cuda3std6ranges3__45__cpo4sizeE - _ZN34_INTERNAL_d21f5894_4_k_cu_58f452624cuda3std3__48in_placeE)
_ZN34_INTERNAL_d21f5894_4_k_cu_58f452624cuda3std3__48in_placeE:
	.zero		1
	.type		_ZN34_INTERNAL_d21f5894_4_k_cu_58f452624cuda3std6ranges3__45__cpo4sizeE,@object
	.size		_ZN34_INTERNAL_d21f5894_4_k_cu_58f452624cuda3std6ranges3__45__cpo4sizeE,(_ZN34_INTERNAL_d21f5894_4_k_cu_58f452626thrust24THRUST_300001_SM_1000_NS12placeholders2_9E - _ZN34_INTERNAL_d21f5894_4_k_cu_58f452624cuda3std6ranges3__45__cpo4sizeE)
_ZN34_INTERNAL_d21f5894_4_k_cu_58f452624cuda3std6ranges3__45__cpo4sizeE:
	.zero		1
	.type		_ZN34_INTERNAL_d21f5894_4_k_cu_58f452626thrust24THRUST_300001_SM_1000_NS12placeholders2_9E,@object
	.size		_ZN34_INTERNAL_d21f5894_4_k_cu_58f452626thrust24THRUST_300001_SM_1000_NS12placeholders2_9E,(_ZN34_INTERNAL_d21f5894_4_k_cu_58f452624cuda3std3__45__cpo7crbeginE - _ZN34_INTERNAL_d21f5894_4_k_cu_58f452626thrust24THRUST_300001_SM_1000_NS12placeholders2_9E)
_ZN34_INTERNAL_d21f5894_4_k_cu_58f452626thrust24THRUST_300001_SM_1000_NS12placeholders2_9E:
	.zero		1
	.type		_ZN34_INTERNAL_d21f5894_4_k_cu_58f452624cuda3std3__45__cpo7crbeginE,@object
	.size		_ZN34_INTERNAL_d21f5894_4_k_cu_58f452624cuda3std3__45__cpo7crbeginE,(_ZN34_INTERNAL_d21f5894_4_k_cu_58f452624cuda3std6ranges3__45__cpo4nextE - _ZN34_INTERNAL_d21f5894_4_k_cu_58f452624cuda3std3__45__cpo7crbeginE)
_ZN34_INTERNAL_d21f5894_4_k_cu_58f452624cuda3std3__45__cpo7crbeginE:
	.zero		1
	.type		_ZN34_INTERNAL_d21f5894_4_k_cu_58f452624cuda3std6ranges3__45__cpo4nextE,@object
	.size		_ZN34_INTERNAL_d21f5894_4_k_cu_58f452624cuda3std6ranges3__45__cpo4nextE,(_ZN34_INTERNAL_d21f5894_4_k_cu_58f452624cuda3std6ranges3__45__cpo4swapE - _ZN34_INTERNAL_d21f5894_4_k_cu_58f452624cuda3std6ranges3__45__cpo4nextE)
_ZN34_INTERNAL_d21f5894_4_k_cu_58f452624cuda3std6ranges3__45__cpo4nextE:
	.zero		1
	.type		_ZN34_INTERNAL_d21f5894_4_k_cu_58f452624cuda3std6ranges3__45__cpo4swapE,@object
	.size		_ZN34_INTERNAL_d21f5894_4_k_cu_58f452624cuda3std6ranges3__45__cpo4swapE,(_ZN34_INTERNAL_d21f5894_4_k_cu_58f452626thrust24THRUST_300001_SM_1000_NS12placeholders2_1E - _ZN34_INTERNAL_d21f5894_4_k_cu_58f452624cuda3std6ranges3__45__cpo4swapE)
_ZN34_INTERNAL_d21f5894_4_k_cu_58f452624cuda3std6ranges3__45__cpo4swapE:
	.zero		1
	.type		_ZN34_INTERNAL_d21f5894_4_k_cu_58f452626thrust24THRUST_300001_SM_1000_NS12placeholders2_1E,@object
	.size		_ZN34_INTERNAL_d21f5894_4_k_cu_58f452626thrust24THRUST_300001_SM_1000_NS12placeholders2_1E,(_ZN34_INTERNAL_d21f5894_4_k_cu_58f452626thrust24THRUST_300001_SM_1000_NS12placeholders2_3E - _ZN34_INTERNAL_d21f5894_4_k_cu_58f452626thrust24THRUST_300001_SM_1000_NS12placeholders2_1E)
_ZN34_INTERNAL_d21f5894_4_k_cu_58f452626thrust24THRUST_300001_SM_1000_NS12placeholders2_1E:
	.zero		1
	.type		_ZN34_INTERNAL_d21f5894_4_k_cu_58f452626thrust24THRUST_300001_SM_1000_NS12placeholders2_3E,@object
	.size		_ZN34_INTERNAL_d21f5894_4_k_cu_58f452626thrust24THRUST_300001_SM_1000_NS12placeholders2_3E,(_ZN34_INTERNAL_d21f5894_4_k_cu_58f452624cuda3std3__45__cpo5beginE - _ZN34_INTERNAL_d21f5894_4_k_cu_58f452626thrust24THRUST_300001_SM_1000_NS12placeholders2_3E)
_ZN34_INTERNAL_d21f5894_4_k_cu_58f452626thrust24THRUST_300001_SM_1000_NS12placeholders2_3E:
	.zero		1
	.type		_ZN34_INTERNAL_d21f5894_4_k_cu_58f452624cuda3std3__45__cpo5beginE,@object
	.size		_ZN34_INTERNAL_d21f5894_4_k_cu_58f452624cuda3std3__45__cpo5beginE,(_ZN34_INTERNAL_d21f5894_4_k_cu_58f452624cuda3std6ranges3__45__cpo5beginE - _ZN34_INTERNAL_d21f5894_4_k_cu_58f452624cuda3std3__45__cpo5beginE)
_ZN34_INTERNAL_d21f5894_4_k_cu_58f452624cuda3std3__45__cpo5beginE:
	.zero		1
	.type		_ZN34_INTERNAL_d21f5894_4_k_cu_58f452624cuda3std6ranges3__45__cpo5beginE,@object
	.size		_ZN34_INTERNAL_d21f5894_4_k_cu_58f452624cuda3std6ranges3__45__cpo5beginE,(_ZN34_INTERNAL_d21f5894_4_k_cu_58f452624cuda3std3__436_GLOBAL__N__d21f5894_4_k_cu_58f452626ignoreE - _ZN34_INTERNAL_d21f5894_4_k_cu_58f452624cuda3std6ranges3__45__cpo5beginE)
_ZN34_INTERNAL_d21f5894_4_k_cu_58f452624cuda3std6ranges3__45__cpo5beginE:
	.zero		1
	.type		_ZN34_INTERNAL_d21f5894_4_k_cu_58f452624cuda3std3__436_GLOBAL__N__d21f5894_4_k_cu_58f452626ignoreE,@object
	.size		_ZN34_INTERNAL_d21f5894_4_k_cu_58f452624cuda3std3__436_GLOBAL__N__d21f5894_4_k_cu_58f452626ignoreE,(_ZN34_INTERNAL_d21f5894_4_k_cu_58f452624cuda3std6ranges3__45__cpo4dataE - _ZN34_INTERNAL_d21f5894_4_k_cu_58f452624cuda3std3__436_GLOBAL__N__d21f5894_4_k_cu_58f452626ignoreE)
_ZN34_INTERNAL_d21f5894_4_k_cu_58f452624cuda3std3__436_GLOBAL__N__d21f5894_4_k_cu_58f452626ignoreE:
	.zero		1
	.type		_ZN34_INTERNAL_d21f5894_4_k_cu_58f452624cuda3std6ranges3__45__cpo4dataE,@object
	.size		_ZN34_INTERNAL_d21f5894_4_k_cu_58f452624cuda3std6ranges3__45__cpo4dataE,(_ZN34_INTERNAL_d21f5894_4_k_cu_58f452626thrust24THRUST_300001_SM_1000_NS12placeholders2_7E - _ZN34_INTERNAL_d21f5894_4_k_cu_58f452624cuda3std6ranges3__45__cpo4dataE)
_ZN34_INTERNAL_d21f5894_4_k_cu_58f452624cuda3std6ranges3__45__cpo4dataE:
	.zero		1
	.type		_ZN34_INTERNAL_d21f5894_4_k_cu_58f452626thrust24THRUST_300001_SM_1000_NS12placeholders2_7E,@object
	.size		_ZN34_INTERNAL_d21f5894_4_k_cu_58f452626thrust24THRUST_300001_SM_1000_NS12placeholders2_7E,(_ZN34_INTERNAL_d21f5894_4_k_cu_58f452624cuda3std3__45__cpo6rbeginE - _ZN34_INTERNAL_d21f5894_4_k_cu_58f452626thrust24THRUST_300001_SM_1000_NS12placeholders2_7E)
_ZN34_INTERNAL_d21f5894_4_k_cu_58f452626thrust24THRUST_300001_SM_1000_NS12placeholders2_7E:
	.zero		1
	.type		_ZN34_INTERNAL_d21f5894_4_k_cu_58f452624cuda3std3__45__cpo6rbeginE,@object
	.size		_ZN34_INTERNAL_d21f5894_4_k_cu_58f452624cuda3std3__45__cpo6rbeginE,(_ZN34_INTERNAL_d21f5894_4_k_cu_58f452624cuda3std6ranges3__45__cpo7advanceE - _ZN34_INTERNAL_d21f5894_4_k_cu_58f452624cuda3std3__45__cpo6rbeginE)
_ZN34_INTERNAL_d21f5894_4_k_cu_58f452624cuda3std3__45__cpo6rbeginE:
	.zero		1
	.type		_ZN34_INTERNAL_d21f5894_4_k_cu_58f452624cuda3std6ranges3__45__cpo7advanceE,@object
	.size		_ZN34_INTERNAL_d21f5894_4_k_cu_58f452624cuda3std6ranges3__45__cpo7advanceE,(_ZN34_INTERNAL_d21f5894_4_k_cu_58f452624cuda3std3__47nulloptE - _ZN34_INTERNAL_d21f5894_4_k_cu_58f452624cuda3std6ranges3__45__cpo7advanceE)
_ZN34_INTERNAL_d21f5894_4_k_cu_58f452624cuda3std6ranges3__45__cpo7advanceE:
	.zero		1
	.type		_ZN34_INTERNAL_d21f5894_4_k_cu_58f452624cuda3std3__47nulloptE,@object
	.size		_ZN34_INTERNAL_d21f5894_4_k_cu_58f452624cuda3std3__47nulloptE,(_ZN34_INTERNAL_d21f5894_4_k_cu_58f452624cuda3std6ranges3__45__cpo8distanceE - _ZN34_INTERNAL_d21f5894_4_k_cu_58f452624cuda3std3__47nulloptE)
_ZN34_INTERNAL_d21f5894_4_k_cu_58f452624cuda3std3__47nulloptE:
	.zero		1
	.type		_ZN34_INTERNAL_d21f5894_4_k_cu_58f452624cuda3std6ranges3__45__cpo8distanceE,@object
	.size		_ZN34_INTERNAL_d21f5894_4_k_cu_58f452624cuda3std6ranges3__45__cpo8distanceE,(_ZN34_INTERNAL_d21f5894_4_k_cu_58f452626thrust24THRUST_300001_SM_1000_NS12placeholders2_6E - _ZN34_INTERNAL_d21f5894_4_k_cu_58f452624cuda3std6ranges3__45__cpo8distanceE)
_ZN34_INTERNAL_d21f5894_4_k_cu_58f452624cuda3std6ranges3__45__cpo8distanceE:
	.zero		1
	.type		_ZN34_INTERNAL_d21f5894_4_k_cu_58f452626thrust24THRUST_300001_SM_1000_NS12placeholders2_6E,@object
	.size		_ZN34_INTERNAL_d21f5894_4_k_cu_58f452626thrust24THRUST_300001_SM_1000_NS12placeholders2_6E,(_ZN34_INTERNAL_d21f5894_4_k_cu_58f452624cuda3std3__45__cpo4cendE - _ZN34_INTERNAL_d21f5894_4_k_cu_58f452626thrust24THRUST_300001_SM_1000_NS12placeholders2_6E)
_ZN34_INTERNAL_d21f5894_4_k_cu_58f452626thrust24THRUST_300001_SM_1000_NS12placeholders2_6E:
	.zero		1
	.type		_ZN34_INTERNAL_d21f5894_4_k_cu_58f452624cuda3std3__45__cpo4cendE,@object
	.size		_ZN34_INTERNAL_d21f5894_4_k_cu_58f452624cuda3std3__45__cpo4cendE,(_ZN34_INTERNAL_d21f5894_4_k_cu_58f452624cuda3std6ranges3__45__cpo4cendE - _ZN34_INTERNAL_d21f5894_4_k_cu_58f452624cuda3std3__45__cpo4cendE)
_ZN34_INTERNAL_d21f5894_4_k_cu_58f452624cuda3std3__45__cpo4cendE:
	.zero		1
	.type		_ZN34_INTERNAL_d21f5894_4_k_cu_58f452624cuda3std6ranges3__45__cpo4cendE,@object
	.size		_ZN34_INTERNAL_d21f5894_4_k_cu_58f452624cuda3std6ranges3__45__cpo4cendE,(_ZN34_INTERNAL_d21f5894_4_k_cu_58f452624cuda3std3__420unreachable_sentinelE - _ZN34_INTERNAL_d21f5894_4_k_cu_58f452624cuda3std6ranges3__45__cpo4cendE)
_ZN34_INTERNAL_d21f5894_4_k_cu_58f452624cuda3std6ranges3__45__cpo4cendE:
	.zero		1
	.type		_ZN34_INTERNAL_d21f5894_4_k_cu_58f452624cuda3std3__420unreachable_sentinelE,@object
	.size		_ZN34_INTERNAL_d21f5894_4_k_cu_58f452624cuda3std3__420unreachable_sentinelE,(_ZN34_INTERNAL_d21f5894_4_k_cu_58f452624cuda3std6ranges3__45__cpo5ssizeE - _ZN34_INTERNAL_d21f5894_4_k_cu_58f452624cuda3std3__420unreachable_sentinelE)
_ZN34_INTERNAL_d21f5894_4_k_cu_58f452624cuda3std3__420unreachable_sentinelE:
	.zero		1
	.type		_ZN34_INTERNAL_d21f5894_4_k_cu_58f452624cuda3std6ranges3__45__cpo5ssizeE,@object
	.size		_ZN34_INTERNAL_d21f5894_4_k_cu_58f452624cuda3std6ranges3__45__cpo5ssizeE,(_ZN34_INTERNAL_d21f5894_4_k_cu_58f452626thrust24THRUST_300001_SM_1000_NS12placeholders3_10E - _ZN34_INTERNAL_d21f5894_4_k_cu_58f452624cuda3std6ranges3__45__cpo5ssizeE)
_ZN34_INTERNAL_d21f5894_4_k_cu_58f452624cuda3std6ranges3__45__cpo5ssizeE:
	.zero		1
	.type		_ZN34_INTERNAL_d21f5894_4_k_cu_58f452626thrust24THRUST_300001_SM_1000_NS12placeholders3_10E,@object
	.size		_ZN34_INTERNAL_d21f5894_4_k_cu_58f452626thrust24THRUST_300001_SM_1000_NS12placeholders3_10E,(_ZN34_INTERNAL_d21f5894_4_k_cu_58f452624cuda3std3__45__cpo5crendE - _ZN34_INTERNAL_d21f5894_4_k_cu_58f452626thrust24THRUST_300001_SM_1000_NS12placeholders3_10E)
_ZN34_INTERNAL_d21f5894_4_k_cu_58f452626thrust24THRUST_300001_SM_1000_NS12placeholders3_10E:
	.zero		1
	.type		_ZN34_INTERNAL_d21f5894_4_k_cu_58f452624cuda3std3__45__cpo5crendE,@object
	.size		_ZN34_INTERNAL_d21f5894_4_k_cu_58f452624cuda3std3__45__cpo5crendE,(_ZN34_INTERNAL_d21f5894_4_k_cu_58f452624cuda3std6ranges3__45__cpo4prevE - _ZN34_INTERNAL_d21f5894_4_k_cu_58f452624cuda3std3__45__cpo5crendE)
_ZN34_INTERNAL_d21f5894_4_k_cu_58f452624cuda3std3__45__cpo5crendE:
	.zero		1
	.type		_ZN34_INTERNAL_d21f5894_4_k_cu_58f452624cuda3std6ranges3__45__cpo4prevE,@object
	.size		_ZN34_INTERNAL_d21f5894_4_k_cu_58f452624cuda3std6ranges3__45__cpo4prevE,(_ZN34_INTERNAL_d21f5894_4_k_cu_58f452624cuda3std6ranges3__45__cpo9iter_moveE - _ZN34_INTERNAL_d21f5894_4_k_cu_58f452624cuda3std6ranges3__45__cpo4prevE)
_ZN34_INTERNAL_d21f5894_4_k_cu_58f452624cuda3std6ranges3__45__cpo4prevE:
	.zero		1
	.type		_ZN34_INTERNAL_d21f5894_4_k_cu_58f452624cuda3std6ranges3__45__cpo9iter_moveE,@object
	.size		_ZN34_INTERNAL_d21f5894_4_k_cu_58f452624cuda3std6ranges3__45__cpo9iter_moveE,(_ZN34_INTERNAL_d21f5894_4_k_cu_58f452626thrust24THRUST_300001_SM_1000_NS12placeholders2_2E - _ZN34_INTERNAL_d21f5894_4_k_cu_58f452624cuda3std6ranges3__45__cpo9iter_moveE)
_ZN34_INTERNAL_d21f5894_4_k_cu_58f452624cuda3std6ranges3__45__cpo9iter_moveE:
	.zero		1
	.type		_ZN34_INTERNAL_d21f5894_4_k_cu_58f452626thrust24THRUST_300001_SM_1000_NS12placeholders2_2E,@object
	.size		_ZN34_INTERNAL_d21f5894_4_k_cu_58f452626thrust24THRUST_300001_SM_1000_NS12placeholders2_2E,(_ZN34_INTERNAL_d21f5894_4_k_cu_58f452626thrust24THRUST_300001_SM_1000_NS12placeholders2_4E - _ZN34_INTERNAL_d21f5894_4_k_cu_58f452626thrust24THRUST_300001_SM_1000_NS12placeholders2_2E)
_ZN34_INTERNAL_d21f5894_4_k_cu_58f452626thrust24THRUST_300001_SM_1000_NS12placeholders2_2E:
	.zero		1
	.type		_ZN34_INTERNAL_d21f5894_4_k_cu_58f452626thrust24THRUST_300001_SM_1000_NS12placeholders2_4E,@object
	.size		_ZN34_INTERNAL_d21f5894_4_k_cu_58f452626thrust24THRUST_300001_SM_1000_NS12placeholders2_4E,(_ZN34_INTERNAL_d21f5894_4_k_cu_58f452624cuda3std3__45__cpo3endE - _ZN34_INTERNAL_d21f5894_4_k_cu_58f452626thrust24THRUST_300001_SM_1000_NS12placeholders2_4E)
_ZN34_INTERNAL_d21f5894_4_k_cu_58f452626thrust24THRUST_300001_SM_1000_NS12placeholders2_4E:
	.zero		1
	.type		_ZN34_INTERNAL_d21f5894_4_k_cu_58f452624cuda3std3__45__cpo3endE,@object
	.size		_ZN34_INTERNAL_d21f5894_4_k_cu_58f452624cuda3std3__45__cpo3endE,(_ZN34_INTERNAL_d21f5894_4_k_cu_58f452624cuda3std6ranges3__45__cpo3endE - _ZN34_INTERNAL_d21f5894_4_k_cu_58f452624cuda3std3__45__cpo3endE)
_ZN34_INTERNAL_d21f5894_4_k_cu_58f452624cuda3std3__45__cpo3endE:
	.zero		1
	.type		_ZN34_INTERNAL_d21f5894_4_k_cu_58f452624cuda3std6ranges3__45__cpo3endE,@object
	.size		_ZN34_INTERNAL_d21f5894_4_k_cu_58f452624cuda3std6ranges3__45__cpo3endE,(_ZN34_INTERNAL_d21f5894_4_k_cu_58f452624cuda3std3__419piecewise_constructE - _ZN34_INTERNAL_d21f5894_4_k_cu_58f452624cuda3std6ranges3__45__cpo3endE)
_ZN34_INTERNAL_d21f5894_4_k_cu_58f452624cuda3std6ranges3__45__cpo3endE:
	.zero		1
	.type		_ZN34_INTERNAL_d21f5894_4_k_cu_58f452624cuda3std3__419piecewise_constructE,@object
	.size		_ZN34_INTERNAL_d21f5894_4_k_cu_58f452624cuda3std3__419piecewise_constructE,(_ZN34_INTERNAL_d21f5894_4_k_cu_58f452624cuda3std6ranges3__45__cpo5cdataE - _ZN34_INTERNAL_d21f5894_4_k_cu_58f452624cuda3std3__419piecewise_constructE)
_ZN34_INTERNAL_d21f5894_4_k_cu_58f452624cuda3std3__419piecewise_constructE:
	.zero		1
	.type		_ZN34_INTERNAL_d21f5894_4_k_cu_58f452624cuda3std6ranges3__45__cpo5cdataE,@object
	.size		_ZN34_INTERNAL_d21f5894_4_k_cu_58f452624cuda3std6ranges3__45__cpo5cdataE,(_ZN34_INTERNAL_d21f5894_4_k_cu_58f452626thrust24THRUST_300001_SM_1000_NS12placeholders2_8E - _ZN34_INTERNAL_d21f5894_4_k_cu_58f452624cuda3std6ranges3__45__cpo5cdataE)
_ZN34_INTERNAL_d21f5894_4_k_cu_58f452624cuda3std6ranges3__45__cpo5cdataE:
	.zero		1
	.type		_ZN34_INTERNAL_d21f5894_4_k_cu_58f452626thrust24THRUST_300001_SM_1000_NS12placeholders2_8E,@object
	.size		_ZN34_INTERNAL_d21f5894_4_k_cu_58f452626thrust24THRUST_300001_SM_1000_NS12placeholders2_8E,(_ZN34_INTERNAL_d21f5894_4_k_cu_58f452624cuda3std3__45__cpo4rendE - _ZN34_INTERNAL_d21f5894_4_k_cu_58f452626thrust24THRUST_300001_SM_1000_NS12placeholders2_8E)
_ZN34_INTERNAL_d21f5894_4_k_cu_58f452626thrust24THRUST_300001_SM_1000_NS12placeholders2_8E:
	.zero		1
	.type		_ZN34_INTERNAL_d21f5894_4_k_cu_58f452624cuda3std3__45__cpo4rendE,@object
	.size		_ZN34_INTERNAL_d21f5894_4_k_cu_58f452624cuda3std3__45__cpo4rendE,(_ZN34_INTERNAL_d21f5894_4_k_cu_58f452624cuda3std6ranges3__45__cpo9iter_swapE - _ZN34_INTERNAL_d21f5894_4_k_cu_58f452624cuda3std3__45__cpo4rendE)
_ZN34_INTERNAL_d21f5894_4_k_cu_58f452624cuda3std3__45__cpo4rendE:
	.zero		1
	.type		_ZN34_INTERNAL_d21f5894_4_k_cu_58f452624cuda3std6ranges3__45__cpo9iter_swapE,@object
	.size		_ZN34_INTERNAL_d21f5894_4_k_cu_58f452624cuda3std6ranges3__45__cpo9iter_swapE,(_ZN34_INTERNAL_d21f5894_4_k_cu_58f452624cuda3std3__48unexpectE - _ZN34_INTERNAL_d21f5894_4_k_cu_58f452624cuda3std6ranges3__45__cpo9iter_swapE)
_ZN34_INTERNAL_d21f5894_4_k_cu_58f452624cuda3std6ranges3__45__cpo9iter_swapE:
	.zero		1
	.type		_ZN34_INTERNAL_d21f5894_4_k_cu_58f452624cuda3std3__48unexpectE,@object
	.size		_ZN34_INTERNAL_d21f5894_4_k_cu_58f452624cuda3std3__48unexpectE,(_ZN34_INTERNAL_d21f5894_4_k_cu_58f452626thrust24THRUST_300001_SM_1000_NS6system6detail10sequential3seqE - _ZN34_INTERNAL_d21f5894_4_k_cu_58f452624cuda3std3__48unexpectE)
_ZN34_INTERNAL_d21f5894_4_k_cu_58f452624cuda3std3__48unexpectE:
	.zero		1
	.type		_ZN34_INTERNAL_d21f5894_4_k_cu_58f452626thrust24THRUST_300001_SM_1000_NS6system6detail10sequential3seqE,@object
	.size		_ZN34_INTERNAL_d21f5894_4_k_cu_58f452626thrust24THRUST_300001_SM_1000_NS6system6detail10sequential3seqE,(.L_29 - _ZN34_INTERNAL_d21f5894_4_k_cu_58f452626thrust24THRUST_300001_SM_1000_NS6system6detail10sequential3seqE)
_ZN34_INTERNAL_d21f5894_4_k_cu_58f452626thrust24THRUST_300001_SM_1000_NS6system6detail10sequential3seqE:
	.zero		1
.L_29:


//--------------------- .nv.constant0._ZN3cub18CUB_300001_SM_10006detail11EmptyKernelIvEEvv --------------------------
	.section	.nv.constant0._ZN3cub18CUB_300001_SM_10006detail11EmptyKernelIvEEvv,"a",@progbits
	.sectionflags	@""
	.align	4
.nv.constant0._ZN3cub18CUB_300001_SM_10006detail11EmptyKernelIvEEvv:
	.zero		896


//--------------------- .nv.constant0._Z10tileMatrixiiPdS_S_S_S_S_PiS0_ --------------------------
	.section	.nv.constant0._Z10tileMatrixiiPdS_S_S_S_S_PiS0_,"a",@progbits
	.sectionflags	@""
	.align	4
.nv.constant0._Z10tileMatrixiiPdS_S_S_S_S_PiS0_:
	.zero		968


//--------------------- .nv.constant0._Z19generateInputMatrixiiPiPdS0_ --------------------------
	.section	.nv.constant0._Z19generateInputMatrixiiPiPdS0_,"a",@progbits
	.sectionflags	@""
	.align	4
.nv.constant0._Z19generateInputMatrixiiPiPdS0_:
	.zero		928


//--------------------- .nv.constant0._Z10fillKeysInijPdPiS0_S_ --------------------------
	.section	.nv.constant0._Z10fillKeysInijPdPiS0_S_,"a",@progbits
	.sectionflags	@""
	.align	4
.nv.constant0._Z10fillKeysInijPdPiS0_S_:
	.zero		936


//--------------------- .nv.constant0._Z15fillCurDimArrayijPiPN3cub18CUB_300001_SM_100012KeyValuePairIidEE --------------------------
	.section	.nv.constant0._Z15fillCurDimArrayijPiPN3cub18CUB_300001_SM_100012KeyValuePairIidEE,"a",@progbits
	.sectionflags	@""
	.align	4
.nv.constant0._Z15fillCurDimArrayijPiPN3cub18CUB_300001_SM_100012KeyValuePairIidEE:
	.zero		920


//--------------------- .nv.constant0._Z8findSpanijjjPiS_PdS_ --------------------------
	.section	.nv.constant0._Z8findSpanijjjPiS_PdS_,"a",@progbits
	.sectionflags	@""
	.align	4
.nv.constant0._Z8findSpanijjjPiS_PdS_:
	.zero		944


//--------------------- .nv.constant0._Z18fillReductionArrayijPdPiS_ --------------------------
	.section	.nv.constant0._Z18fillReductionArrayijPdPiS_,"a",@progbits
	.sectionflags	@""
	.align	4
.nv.constant0._Z18fillReductionArrayijPdPiS_:
	.zero		928


//--------------------- .nv.constant0._Z16initializeArraysiPiS_ --------------------------
	.section	.nv.constant0._Z16initializeArraysiPiS_,"a",@progbits
	.sectionflags	@""
	.align	4
.nv.constant0._Z16initializeArraysiPiS_:
	.zero		920


//--------------------- .nv.constant0._Z17fillOffsetsArraysijjjPiS_ --------------------------
	.section	.nv.constant0._Z17fillOffsetsArraysijjjPiS_,"a",@progbits
	.sectionflags	@""
	.align	4
.nv.constant0._Z17fillOffsetsArraysijjjPiS_:
	.zero		928


//--------------------- SYMBOLS --------------------------

	.type		.nv.reservedSmem.offset0,@object
	.size		.nv.reservedSmem.offset0,0x4
